// auto-generated by cutlass_sweep.gemm — config: {"arch": "sm_90", "cluster_m": 1, "cluster_n": 2, "dtype": "e4m3", "stages": 4, "tile_k": 64, "tile_m": 64, "tile_n": 64}
#include "cutlass/cutlass.h"
#include "cutlass/gemm/collective/collective_builder.hpp"
#include "cutlass/gemm/device/gemm_universal_adapter.h"
#include "cutlass/gemm/kernel/gemm_universal.hpp"
#include "cutlass/epilogue/collective/collective_builder.hpp"

using ElemA = cutlass::float_e4m3_t;
using ElemB = cutlass::float_e4m3_t;
using ElemCD = cutlass::float_e4m3_t;
using Acc  = float;
using TileShape    = cute::Shape<cute::_64, cute::_64, cute::_64>;
using ClusterShape = cute::Shape<cute::_1, cute::_2, cute::_1>;

using CollectiveEpilogue = typename cutlass::epilogue::collective::CollectiveBuilder<
    cutlass::arch::Sm90, cutlass::arch::OpClassTensorOp,
    TileShape, ClusterShape,
    cutlass::epilogue::collective::EpilogueTileAuto,
    Acc, Acc,
    ElemCD, cutlass::layout::RowMajor, 128 / cutlass::sizeof_bits<ElemCD>::value,
    ElemCD, cutlass::layout::RowMajor, 128 / cutlass::sizeof_bits<ElemCD>::value,
    cutlass::epilogue::collective::EpilogueScheduleAuto
  >::CollectiveOp;

using CollectiveMainloop = typename cutlass::gemm::collective::CollectiveBuilder<
    cutlass::arch::Sm90, cutlass::arch::OpClassTensorOp,
    ElemA, cutlass::layout::RowMajor, 128 / cutlass::sizeof_bits<ElemA>::value,
    ElemB, cutlass::layout::ColumnMajor, 128 / cutlass::sizeof_bits<ElemB>::value,
    Acc,
    TileShape, ClusterShape,
    cutlass::gemm::collective::StageCount<4>,
    cutlass::gemm::collective::KernelScheduleAuto
  >::CollectiveOp;

using GemmKernel = cutlass::gemm::kernel::GemmUniversal<
    cute::Shape<int,int,int,int>,
    CollectiveMainloop,
    CollectiveEpilogue
>;
using Gemm = cutlass::gemm::device::GemmUniversalAdapter<GemmKernel>;

// Force the device kernel symbol into the cubin without needing a host main.
auto* _anchor = &cutlass::device_kernel<GemmKernel>;


// ===== COMPILED SASS (sm_90a) =====

	.target	sm_90a

	.elftype	@"ET_EXEC"


//--------------------- .note.nv.tkinfo           --------------------------
	.section	.note.nv.tkinfo,"",@"SHT_NOTE"
	.sectionflags	@"SHF_NOTE_NV_TKINFO"
	.tkinfo
        /*0018*/ 	.word	0x00000002
        /*0030*/ 	.string	""
        /*0030*/ 	.string	"ptxas"
        /*0030*/ 	.string	"Cuda compilation tools, release 13.0, V13.0.88"
        /*0030*/ 	.string	"Build cuda_13.0.r13.0/compiler.36424714_0"
        /*0030*/ 	.string	"-arch sm_90a -m 64 "



//--------------------- .note.nv.cuinfo           --------------------------
	.section	.note.nv.cuinfo,"",@"SHT_NOTE"
	.sectionflags	@"SHF_NOTE_NV_CUINFO"
        /*0018*/ 	.short	0x0002
        /*001a*/ 	.short	0x005a
        /*001c*/ 	.short	0x0082
	.zero		2


//--------------------- .nv.info                  --------------------------
	.section	.nv.info,"",@"SHT_CUDA_INFO"
	.align	4


	//----- nvinfo : EIATTR_REGCOUNT
	.align		4
        /*0000*/ 	.byte	0x04, 0x2f
        /*0002*/ 	.short	(.L_12 - .L_11)
	.align		4
.L_11:
        /*0004*/ 	.word	index@(_ZN7cutlass13device_kernelINS_4gemm6kernel13GemmUniversalIN4cute5tupleIJiiiiEEENS1_10collective13CollectiveMmaINS1_37MainloopSm90TmaGmmaWarpSpecializedFP8ILi4ENS5_IJNS4_1CILi1EEENSA_ILi2EEESB_EEENS1_32KernelTmaWarpSpecializedPingpongEEENS5_IJNSA_ILi64EEESG_SG_EEENS_12float_e4m3_tENS5_IJlSB_lEEESI_SJ_NS4_8TiledMMAINS4_8MMA_AtomIJNS4_4SM904GMMA30MMA_64x64x32_F32E4M3E4M3_SS_TNILNSN_7ScaleInE1ELSP_1EEEEEENS4_6LayoutINS5_IJSB_SB_SB_EEENS5_IJNSA_ILi0EEESU_SU_EEEEENS5_IJNS4_10UnderscoreESX_SX_EEEEENS4_23SM90_TMA_LOAD_MULTICASTENS4_14ComposedLayoutINS4_7SwizzleILi2ELi4ELi3EEENS4_18smem_ptr_flag_bitsILi8EEENSS_INS5_IJNSA_ILi8EEESG_EEENS5_IJSG_SB_EEEEEEEvNS4_8identityENS4_13SM90_TMA_LOADES1A_vS1B_EENS_8epilogue10collective6detail29Sm90TmaWarpSpecializedAdapterINS1F_15DefaultEpilogueISI_SJ_SJ_NS1E_6thread17LinearCombinationISI_Li1EffLNS1J_9ScaleType4KindE0ELNS_15FloatRoundStyleE2ESI_EENS1_15EpilogueDefaultEEEEEvvEEEEvNT_6ParamsE)
        /*0008*/ 	.word	0x000000a8


	//----- nvinfo : EIATTR_FRAME_SIZE
	.align		4
.L_12:
        /*000c*/ 	.byte	0x04, 0x11
        /*000e*/ 	.short	(.L_14 - .L_13)
	.align		4
.L_13:
        /*0010*/ 	.word	index@(_ZN7cutlass13device_kernelINS_4gemm6kernel13GemmUniversalIN4cute5tupleIJiiiiEEENS1_10collective13CollectiveMmaINS1_37MainloopSm90TmaGmmaWarpSpecializedFP8ILi4ENS5_IJNS4_1CILi1EEENSA_ILi2EEESB_EEENS1_32KernelTmaWarpSpecializedPingpongEEENS5_IJNSA_ILi64EEESG_SG_EEENS_12float_e4m3_tENS5_IJlSB_lEEESI_SJ_NS4_8TiledMMAINS4_8MMA_AtomIJNS4_4SM904GMMA30MMA_64x64x32_F32E4M3E4M3_SS_TNILNSN_7ScaleInE1ELSP_1EEEEEENS4_6LayoutINS5_IJSB_SB_SB_EEENS5_IJNSA_ILi0EEESU_SU_EEEEENS5_IJNS4_10UnderscoreESX_SX_EEEEENS4_23SM90_TMA_LOAD_MULTICASTENS4_14ComposedLayoutINS4_7SwizzleILi2ELi4ELi3EEENS4_18smem_ptr_flag_bitsILi8EEENSS_INS5_IJNSA_ILi8EEESG_EEENS5_IJSG_SB_EEEEEEEvNS4_8identityENS4_13SM90_TMA_LOADES1A_vS1B_EENS_8epilogue10collective6detail29Sm90TmaWarpSpecializedAdapterINS1F_15DefaultEpilogueISI_SJ_SJ_NS1E_6thread17LinearCombinationISI_Li1EffLNS1J_9ScaleType4KindE0ELNS_15FloatRoundStyleE2ESI_EENS1_15EpilogueDefaultEEEEEvvEEEEvNT_6ParamsE)
        /*0014*/ 	.word	0x00000000


	//----- nvinfo : EIATTR_MIN_STACK_SIZE
	.align		4
.L_14:
        /*0018*/ 	.byte	0x04, 0x12
        /*001a*/ 	.short	(.L_16 - .L_15)
	.align		4
.L_15:
        /*001c*/ 	.word	index@(_ZN7cutlass13device_kernelINS_4gemm6kernel13GemmUniversalIN4cute5tupleIJiiiiEEENS1_10collective13CollectiveMmaINS1_37MainloopSm90TmaGmmaWarpSpecializedFP8ILi4ENS5_IJNS4_1CILi1EEENSA_ILi2EEESB_EEENS1_32KernelTmaWarpSpecializedPingpongEEENS5_IJNSA_ILi64EEESG_SG_EEENS_12float_e4m3_tENS5_IJlSB_lEEESI_SJ_NS4_8TiledMMAINS4_8MMA_AtomIJNS4_4SM904GMMA30MMA_64x64x32_F32E4M3E4M3_SS_TNILNSN_7ScaleInE1ELSP_1EEEEEENS4_6LayoutINS5_IJSB_SB_SB_EEENS5_IJNSA_ILi0EEESU_SU_EEEEENS5_IJNS4_10UnderscoreESX_SX_EEEEENS4_23SM90_TMA_LOAD_MULTICASTENS4_14ComposedLayoutINS4_7SwizzleILi2ELi4ELi3EEENS4_18smem_ptr_flag_bitsILi8EEENSS_INS5_IJNSA_ILi8EEESG_EEENS5_IJSG_SB_EEEEEEEvNS4_8identityENS4_13SM90_TMA_LOADES1A_vS1B_EENS_8epilogue10collective6detail29Sm90TmaWarpSpecializedAdapterINS1F_15DefaultEpilogueISI_SJ_SJ_NS1E_6thread17LinearCombinationISI_Li1EffLNS1J_9ScaleType4KindE0ELNS_15FloatRoundStyleE2ESI_EENS1_15EpilogueDefaultEEEEEvvEEEEvNT_6ParamsE)
        /*0020*/ 	.word	0x00000000
.L_16:


//--------------------- .nv.compat                --------------------------
	.section	.nv.compat,"",@"SHT_CUDA_COMPAT_INFO"
	.align	4
        /*0000*/ 	.byte	0x02, 0x09, 0x01, 0x00, 0x02, 0x02, 0x04, 0x00, 0x02, 0x05, 0x05, 0x00, 0x03, 0x07, 0x01, 0x01
        /*0010*/ 	.byte	0x02, 0x03, 0x01, 0x00, 0x02, 0x06, 0x01, 0x00, 0x04, 0x0b, 0x08, 0x00, 0x00, 0x00, 0x00, 0x00
        /*0020*/ 	.byte	0x00, 0x00, 0x00, 0x00


//--------------------- .nv.info._ZN7cutlass13device_kernelINS_4gemm6kernel13GemmUniversalIN4cute5tupleIJiiiiEEENS1_10collective13CollectiveMmaINS1_37MainloopSm90TmaGmmaWarpSpecializedFP8ILi4ENS5_IJNS4_1CILi1EEENSA_ILi2EEESB_EEENS1_32KernelTmaWarpSpecializedPingpongEEENS5_IJNSA_ILi64EEESG_SG_EEENS_12float_e4m3_tENS5_IJlSB_lEEESI_SJ_NS4_8TiledMMAINS4_8MMA_AtomIJNS4_4SM904GMMA30MMA_64x64x32_F32E4M3E4M3_SS_TNILNSN_7ScaleInE1ELSP_1EEEEEENS4_6LayoutINS5_IJSB_SB_SB_EEENS5_IJNSA_ILi0EEESU_SU_EEEEENS5_IJNS4_10UnderscoreESX_SX_EEEEENS4_23SM90_TMA_LOAD_MULTICASTENS4_14ComposedLayoutINS4_7SwizzleILi2ELi4ELi3EEENS4_18smem_ptr_flag_bitsILi8EEENSS_INS5_IJNSA_ILi8EEESG_EEENS5_IJSG_SB_EEEEEEEvNS4_8identityENS4_13SM90_TMA_LOADES1A_vS1B_EENS_8epilogue10collective6detail29Sm90TmaWarpSpecializedAdapterINS1F_15DefaultEpilogueISI_SJ_SJ_NS1E_6thread17LinearCombinationISI_Li1EffLNS1J_9ScaleType4KindE0ELNS_15FloatRoundStyleE2ESI_EENS1_15EpilogueDefaultEEEEEvvEEEEvNT_6ParamsE --------------------------
	.section	.nv.info._ZN7cutlass13device_kernelINS_4gemm6kernel13GemmUniversalIN4cute5tupleIJiiiiEEENS1_10collective13CollectiveMmaINS1_37MainloopSm90TmaGmmaWarpSpecializedFP8ILi4ENS5_IJNS4_1CILi1EEENSA_ILi2EEESB_EEENS1_32KernelTmaWarpSpecializedPingpongEEENS5_IJNSA_ILi64EEESG_SG_EEENS_12float_e4m3_tENS5_IJlSB_lEEESI_SJ_NS4_8TiledMMAINS4_8MMA_AtomIJNS4_4SM904GMMA30MMA_64x64x32_F32E4M3E4M3_SS_TNILNSN_7ScaleInE1ELSP_1EEEEEENS4_6LayoutINS5_IJSB_SB_SB_EEENS5_IJNSA_ILi0EEESU_SU_EEEEENS5_IJNS4_10UnderscoreESX_SX_EEEEENS4_23SM90_TMA_LOAD_MULTICASTENS4_14ComposedLayoutINS4_7SwizzleILi2ELi4ELi3EEENS4_18smem_ptr_flag_bitsILi8EEENSS_INS5_IJNSA_ILi8EEESG_EEENS5_IJSG_SB_EEEEEEEvNS4_8identityENS4_13SM90_TMA_LOADES1A_vS1B_EENS_8epilogue10collective6detail29Sm90TmaWarpSpecializedAdapterINS1F_15DefaultEpilogueISI_SJ_SJ_NS1E_6thread17LinearCombinationISI_Li1EffLNS1J_9ScaleType4KindE0ELNS_15FloatRoundStyleE2ESI_EENS1_15EpilogueDefaultEEEEEvvEEEEvNT_6ParamsE,"",@"SHT_CUDA_INFO"
	.sectionflags	@""
	.align	4


	//----- nvinfo : EIATTR_CUDA_API_VERSION
	.align		4
        /*0000*/ 	.byte	0x04, 0x37
        /*0002*/ 	.short	(.L_18 - .L_17)
.L_17:
        /*0004*/ 	.word	0x00000082


	//----- nvinfo : EIATTR_KPARAM_INFO
	.align		4
.L_18:
        /*0008*/ 	.byte	0x04, 0x17
        /*000a*/ 	.short	(.L_20 - .L_19)
.L_19:
        /*000c*/ 	.word	0x00000000
        /*0010*/ 	.short	0x0000
        /*0012*/ 	.short	0x0070
        /*0014*/ 	.byte	0x00, 0xf0, 0x01, 0x10


	//----- nvinfo : EIATTR_SPARSE_MMA_MASK
	.align		4
.L_20:
        /*0018*/ 	.byte	0x03, 0x50
        /*001a*/ 	.short	0x0000


	//----- nvinfo : EIATTR_MAXREG_COUNT
	.align		4
        /*001c*/ 	.byte	0x03, 0x1b
        /*001e*/ 	.short	0x00a8


	//----- nvinfo : EIATTR_NUM_BARRIERS
	.align		4
        /*0020*/ 	.byte	0x02, 0x4c
        /*0022*/ 	.byte	0x01
	.zero		1


	//----- nvinfo : EIATTR_MERCURY_ISA_VERSION
	.align		4
        /*0024*/ 	.byte	0x03, 0x5f
        /*0026*/ 	.short	0x0101


	//----- nvinfo : EIATTR_INT_WARP_WIDE_INSTR_OFFSETS
	.align		4
        /*0028*/ 	.byte	0x04, 0x31
        /*002a*/ 	.short	(.L_22 - .L_21)


	//   ....[0]....
.L_21:
        /*002c*/ 	.word	0x00000590


	//   ....[1]....
        /*0030*/ 	.word	0x000005c0


	//   ....[2]....
        /*0034*/ 	.word	0x00000610


	//   ....[3]....
        /*0038*/ 	.word	0x00000690


	//   ....[4]....
        /*003c*/ 	.word	0x000006d0


	//   ....[5]....
        /*0040*/ 	.word	0x000006e0


	//   ....[6]....
        /*0044*/ 	.word	0x000007a0


	//   ....[7]....
        /*0048*/ 	.word	0x000007f0


	//   ....[8]....
        /*004c*/ 	.word	0x00002810


	//----- nvinfo : EIATTR_COOP_GROUP_MASK_REGIDS
	.align		4
.L_22:
        /*0050*/ 	.byte	0x04, 0x29
        /*0052*/ 	.short	(.L_24 - .L_23)


	//   ....[0]....
.L_23:
        /*0054*/ 	.word	0xffffffff


	//   ....[1]....
        /*0058*/ 	.word	0xffffffff


	//   ....[2]....
        /*005c*/ 	.word	0xffffffff


	//   ....[3]....
        /*0060*/ 	.word	0xffffffff


	//   ....[4]....
        /*0064*/ 	.word	0xffffffff


	//   ....[5]....
        /*0068*/ 	.word	0xffffffff


	//   ....[6]....
        /*006c*/ 	.word	0xffffffff


	//----- nvinfo : EIATTR_COOP_GROUP_INSTR_OFFSETS
	.align		4
.L_24:
        /*0070*/ 	.byte	0x04, 0x28
        /*0072*/ 	.short	(.L_26 - .L_25)


	//   ....[0]....
.L_25:
        /*0074*/ 	.word	0x00000050


	//   ....[1]....
        /*0078*/ 	.word	0x00000080


	//   ....[2]....
        /*007c*/ 	.word	0x00000180


	//   ....[3]....
        /*0080*/ 	.word	0x000003b0


	//   ....[4]....
        /*0084*/ 	.word	0x000003f0


	//   ....[5]....
        /*0088*/ 	.word	0x000004b0


	//   ....[6]....
        /*008c*/ 	.word	0x00000900


	//----- nvinfo : EIATTR_REG_RECONFIG
	.align		4
.L_26:
        /*0090*/ 	.byte	0x01, 0x54
	.zero		2


	//----- nvinfo : EIATTR_MBARRIER_INSTR_OFFSETS
	.align		4
        /*0094*/ 	.byte	0x04, 0x39
        /*0096*/ 	.short	(.L_28 - .L_27)


	//   ....[0]....
.L_27:
        /*0098*/ 	.word	0x00000320
        /*009c*/ 	.word	0x000000ff
        /*00a0*/ 	.word	0x00000000
        /*00a4*/ 	.short	0x0100
        /*00a6*/ 	.byte	0x0a
	.zero		1


	//   ....[1]....
        /*00a8*/ 	.word	0x00000330
        /*00ac*/ 	.word	0x000000ff
        /*00b0*/ 	.word	0x00000020
        /*00b4*/ 	.short	0x0100
        /*00b6*/ 	.byte	0x0a
	.zero		1


	//   ....[2]....
        /*00b8*/ 	.word	0x00000340
        /*00bc*/ 	.word	0x000000ff
        /*00c0*/ 	.word	0x00000008
        /*00c4*/ 	.short	0x0100
        /*00c6*/ 	.byte	0x0a
	.zero		1


	//   ....[3]....
        /*00c8*/ 	.word	0x00000350
        /*00cc*/ 	.word	0x000000ff
        /*00d0*/ 	.word	0x00000028
        /*00d4*/ 	.short	0x0100
        /*00d6*/ 	.byte	0x0a
	.zero		1


	//   ....[4]....
        /*00d8*/ 	.word	0x00000360
        /*00dc*/ 	.word	0x000000ff
        /*00e0*/ 	.word	0x00000010
        /*00e4*/ 	.short	0x0100
        /*00e6*/ 	.byte	0x0a
	.zero		1


	//   ....[5]....
        /*00e8*/ 	.word	0x00000370
        /*00ec*/ 	.word	0x000000ff
        /*00f0*/ 	.word	0x00000030
        /*00f4*/ 	.short	0x0100
        /*00f6*/ 	.byte	0x0a
	.zero		1


	//   ....[6]....
        /*00f8*/ 	.word	0x00000380
        /*00fc*/ 	.word	0x000000ff
        /*0100*/ 	.word	0x00000018
        /*0104*/ 	.short	0x0100
        /*0106*/ 	.byte	0x0a
	.zero		1


	//   ....[7]....
        /*0108*/ 	.word	0x00000390
        /*010c*/ 	.word	0x000000ff
        /*0110*/ 	.word	0x00000038
        /*0114*/ 	.short	0x0100
        /*0116*/ 	.byte	0x0a
	.zero		1


	//   ....[8]....
        /*0118*/ 	.word	0x000007e0
        /*011c*/ 	.word	0x000000ff
        /*0120*/ 	.word	0x00000070
        /*0124*/ 	.short	0x0100
        /*0126*/ 	.byte	0x0f
	.zero		1


	//   ....[9]....
        /*0128*/ 	.word	0x00000820
        /*012c*/ 	.word	0x000000ff
        /*0130*/ 	.word	0x00000078
        /*0134*/ 	.short	0x0100
        /*0136*/ 	.byte	0x0f
	.zero		1


	//   ....[10]....
        /*0138*/ 	.word	0x00000850
        /*013c*/ 	.word	0x000000ff
        /*0140*/ 	.word	0x00000050
        /*0144*/ 	.short	0x0100
        /*0146*/ 	.byte	0x10
	.zero		1


	//   ....[11]....
        /*0148*/ 	.word	0x00000890
        /*014c*/ 	.word	0x000000ff
        /*0150*/ 	.word	0x00000058
        /*0154*/ 	.short	0x0100
        /*0156*/ 	.byte	0x10
	.zero		1


	//   ....[12]....
        /*0158*/ 	.word	0x000008a0
        /*015c*/ 	.word	0x000000ff
        /*0160*/ 	.word	0x00000060
        /*0164*/ 	.short	0x0100
        /*0166*/ 	.byte	0x10
	.zero		1


	//   ....[13]....
        /*0168*/ 	.word	0x000008b0
        /*016c*/ 	.word	0x000000ff
        /*0170*/ 	.word	0x00000068
        /*0174*/ 	.short	0x0100
        /*0176*/ 	.byte	0x10
	.zero		1


	//   ....[14]....
        /*0178*/ 	.word	0x00001750
        /*017c*/ 	.word	0x00000010
        /*0180*/ 	.word	0xfffffff8
        /*0184*/ 	.short	0x010a
        /*0186*/ 	.byte	0x3f
	.zero		1


	//   ....[15]....
        /*0188*/ 	.word	0x00001a40
        /*018c*/ 	.word	0x000000ff
        /*0190*/ 	.word	0x00000000
        /*0194*/ 	.short	0x010a
        /*0196*/ 	.byte	0x04
	.zero		1


	//   ....[16]....
        /*0198*/ 	.word	0x00001a80
        /*019c*/ 	.word	0x000000ff
        /*01a0*/ 	.word	0x00000000
        /*01a4*/ 	.short	0x010a
        /*01a6*/ 	.byte	0x04
	.zero		1


	//   ....[17]....
        /*01a8*/ 	.word	0x00002010
        /*01ac*/ 	.word	0x000000ff
        /*01b0*/ 	.word	0x00000000
        /*01b4*/ 	.short	0x010a
        /*01b6*/ 	.byte	0x08
	.zero		1


	//   ....[18]....
        /*01b8*/ 	.word	0x00002050
        /*01bc*/ 	.word	0x000000ff
        /*01c0*/ 	.word	0x00000000
        /*01c4*/ 	.short	0x010a
        /*01c6*/ 	.byte	0x08
	.zero		1


	//   ....[19]....
        /*01c8*/ 	.word	0x00002440
        /*01cc*/ 	.word	0x0000000f
        /*01d0*/ 	.word	0x00000000
        /*01d4*/ 	.short	0x0101
        /*01d6*/ 	.byte	0x3f
	.zero		1


	//   ....[20]....
        /*01d8*/ 	.word	0x000027a0
        /*01dc*/ 	.word	0x00000056
        /*01e0*/ 	.word	0x00000000
        /*01e4*/ 	.short	0x0101
        /*01e6*/ 	.byte	0x21
	.zero		1


	//   ....[21]....
        /*01e8*/ 	.word	0x000028b0
        /*01ec*/ 	.word	0x0000000d
        /*01f0*/ 	.word	0x00000000
        /*01f4*/ 	.short	0x0101
        /*01f6*/ 	.byte	0x3f
	.zero		1


	//   ....[22]....
        /*01f8*/ 	.word	0x00002910
        /*01fc*/ 	.word	0x00000010
        /*0200*/ 	.word	0x00000008
        /*0204*/ 	.short	0x010a
        /*0206*/ 	.byte	0x3f
	.zero		1


	//   ....[23]....
        /*0208*/ 	.word	0x000050f0
        /*020c*/ 	.word	0x00000011
        /*0210*/ 	.word	0x00000000
        /*0214*/ 	.short	0x0101
        /*0216*/ 	.byte	0x21
	.zero		1


	//   ....[24]....
        /*0218*/ 	.word	0x00005bb0
        /*021c*/ 	.word	0x0000000f
        /*0220*/ 	.word	0x00000020
        /*0224*/ 	.short	0x010a
        /*0226*/ 	.byte	0x3f
	.zero		1


	//   ....[25]....
        /*0228*/ 	.word	0x00005fd0
        /*022c*/ 	.word	0x00000004
        /*0230*/ 	.word	0x00000078
        /*0234*/ 	.short	0x0101
        /*0236*/ 	.byte	0x3f
	.zero		1


	//   ....[26]....
        /*0238*/ 	.word	0x000066f0
        /*023c*/ 	.word	0x00000005
        /*0240*/ 	.word	0x00000000
        /*0244*/ 	.short	0x010a
        /*0246*/ 	.byte	0x3f
	.zero		1


	//   ....[27]....
        /*0248*/ 	.word	0x00006770
        /*024c*/ 	.word	0x00000007
        /*0250*/ 	.word	0x00000000
        /*0254*/ 	.short	0x010a
        /*0256*/ 	.byte	0x3f
	.zero		1


	//   ....[28]....
        /*0258*/ 	.word	0x00006800
        /*025c*/ 	.word	0x00000006
        /*0260*/ 	.word	0x00000000
        /*0264*/ 	.short	0x010a
        /*0266*/ 	.byte	0x3f
	.zero		1


	//   ....[29]....
        /*0268*/ 	.word	0x00006890
        /*026c*/ 	.word	0x00000003
        /*0270*/ 	.word	0x00000000
        /*0274*/ 	.short	0x010a
        /*0276*/ 	.byte	0x3f
	.zero		1


	//   ....[30]....
        /*0278*/ 	.word	0x000068f0
        /*027c*/ 	.word	0x00000010
        /*0280*/ 	.word	0xfffffff8
        /*0284*/ 	.short	0x010a
        /*0286*/ 	.byte	0x3f
	.zero		1


	//   ....[31]....
        /*0288*/ 	.word	0x00006950
        /*028c*/ 	.word	0x0000000d
        /*0290*/ 	.word	0x00000000
        /*0294*/ 	.short	0x010a
        /*0296*/ 	.byte	0x3f
	.zero		1


	//   ....[32]....
        /*0298*/ 	.word	0x000069b0
        /*029c*/ 	.word	0x0000000f
        /*02a0*/ 	.word	0x00000000
        /*02a4*/ 	.short	0x010a
        /*02a6*/ 	.byte	0x3f
	.zero		1


	//   ....[33]....
        /*02a8*/ 	.word	0x00006a00
        /*02ac*/ 	.word	0x00000010
        /*02b0*/ 	.word	0x00000008
        /*02b4*/ 	.short	0x010a
        /*02b6*/ 	.byte	0x3f
	.zero		1


	//   ....[34]....
        /*02b8*/ 	.word	0x00006ad0
        /*02bc*/ 	.word	0x0000000f
        /*02c0*/ 	.word	0x00000020
        /*02c4*/ 	.short	0x010a
        /*02c6*/ 	.byte	0x3f
	.zero		1


	//   ....[35]....
        /*02c8*/ 	.word	0x00006bb0
        /*02cc*/ 	.word	0x00000005
        /*02d0*/ 	.word	0x00000000
        /*02d4*/ 	.short	0x010a
        /*02d6*/ 	.byte	0x3f
	.zero		1


	//   ....[36]....
        /*02d8*/ 	.word	0x00006c00
        /*02dc*/ 	.word	0x00000007
        /*02e0*/ 	.word	0x00000000
        /*02e4*/ 	.short	0x010a
        /*02e6*/ 	.byte	0x3f
	.zero		1


	//   ....[37]....
        /*02e8*/ 	.word	0x00006c50
        /*02ec*/ 	.word	0x00000006
        /*02f0*/ 	.word	0x00000000
        /*02f4*/ 	.short	0x010a
        /*02f6*/ 	.byte	0x3f
	.zero		1


	//----- nvinfo : EIATTR_NUM_MBARRIERS
	.align		4
.L_28:
        /*02f8*/ 	.byte	0x03, 0x38
        /*02fa*/ 	.short	0x000e


	//----- nvinfo : EIATTR_EXIT_INSTR_OFFSETS
	.align		4
        /*02fc*/ 	.byte	0x04, 0x1c
        /*02fe*/ 	.short	(.L_30 - .L_29)


	//   ....[0]....
.L_29:
        /*0300*/ 	.word	0x000013c0


	//   ....[1]....
        /*0304*/ 	.word	0x00001420


	//   ....[2]....
        /*0308*/ 	.word	0x000058a0


	//   ....[3]....
        /*030c*/ 	.word	0x000058d0


	//   ....[4]....
        /*0310*/ 	.word	0x000068e0


	//----- nvinfo : EIATTR_MAX_THREADS
	.align		4
.L_30:
        /*0314*/ 	.byte	0x04, 0x05
        /*0316*/ 	.short	(.L_32 - .L_31)
.L_31:
        /*0318*/ 	.word	0x00000180
        /*031c*/ 	.word	0x00000001
        /*0320*/ 	.word	0x00000001


	//----- nvinfo : EIATTR_CRS_STACK_SIZE
	.align		4
.L_32:
        /*0324*/ 	.byte	0x04, 0x1e
        /*0326*/ 	.short	(.L_34 - .L_33)
.L_33:
        /*0328*/ 	.word	0x00000000


	//----- nvinfo : EIATTR_CBANK_PARAM_SIZE
	.align		4
.L_34:
        /*032c*/ 	.byte	0x03, 0x19
        /*032e*/ 	.short	0x0470


	//----- nvinfo : EIATTR_PARAM_CBANK
	.align		4
        /*0330*/ 	.byte	0x04, 0x0a
        /*0332*/ 	.short	(.L_36 - .L_35)
	.align		4
.L_35:
        /*0334*/ 	.word	index@(.nv.constant0._ZN7cutlass13device_kernelINS_4gemm6kernel13GemmUniversalIN4cute5tupleIJiiiiEEENS1_10collective13CollectiveMmaINS1_37MainloopSm90TmaGmmaWarpSpecializedFP8ILi4ENS5_IJNS4_1CILi1EEENSA_ILi2EEESB_EEENS1_32KernelTmaWarpSpecializedPingpongEEENS5_IJNSA_ILi64EEESG_SG_EEENS_12float_e4m3_tENS5_IJlSB_lEEESI_SJ_NS4_8TiledMMAINS4_8MMA_AtomIJNS4_4SM904GMMA30MMA_64x64x32_F32E4M3E4M3_SS_TNILNSN_7ScaleInE1ELSP_1EEEEEENS4_6LayoutINS5_IJSB_SB_SB_EEENS5_IJNSA_ILi0EEESU_SU_EEEEENS5_IJNS4_10UnderscoreESX_SX_EEEEENS4_23SM90_TMA_LOAD_MULTICASTENS4_14ComposedLayoutINS4_7SwizzleILi2ELi4ELi3EEENS4_18smem_ptr_flag_bitsILi8EEENSS_INS5_IJNSA_ILi8EEESG_EEENS5_IJSG_SB_EEEEEEEvNS4_8identityENS4_13SM90_TMA_LOADES1A_vS1B_EENS_8epilogue10collective6detail29Sm90TmaWarpSpecializedAdapterINS1F_15DefaultEpilogueISI_SJ_SJ_NS1E_6thread17LinearCombinationISI_Li1EffLNS1J_9ScaleType4KindE0ELNS_15FloatRoundStyleE2ESI_EENS1_15EpilogueDefaultEEEEEvvEEEEvNT_6ParamsE)
        /*0338*/ 	.short	0x0210
        /*033a*/ 	.short	0x0470


	//----- nvinfo : EIATTR_SW_WAR
	.align		4
.L_36:
        /*033c*/ 	.byte	0x04, 0x36
        /*033e*/ 	.short	(.L_38 - .L_37)
.L_37:
        /*0340*/ 	.word	0x00000008
.L_38:


//--------------------- .nv.callgraph             --------------------------
	.section	.nv.callgraph,"",@"SHT_CUDA_CALLGRAPH"
	.align	4
	.sectionentsize	8
	.align		4
        /*0000*/ 	.word	0x00000000
	.align		4
        /*0004*/ 	.word	0xffffffff
	.align		4
        /*0008*/ 	.word	0x00000000
	.align		4
        /*000c*/ 	.word	0xfffffffe
	.align		4
        /*0010*/ 	.word	0x00000000
	.align		4
        /*0014*/ 	.word	0xfffffffd
	.align		4
        /*0018*/ 	.word	0x00000000
	.align		4
        /*001c*/ 	.word	0xfffffffc


//--------------------- .nv.constant4             --------------------------
	.section	.nv.constant4,"a",@progbits
	.align	8
	.align		8
.nv.constant4:
        /*0000*/ 	.dword	_ZN39_INTERNAL_c9fe3839_4_k_cu_c4f78b30_30814cuda3std3__45__cpo5beginE
	.align		8
        /*0008*/ 	.dword	_ZN39_INTERNAL_c9fe3839_4_k_cu_c4f78b30_30814cuda3std3__45__cpo3endE
	.align		8
        /*0010*/ 	.dword	_ZN39_INTERNAL_c9fe3839_4_k_cu_c4f78b30_30814cuda3std3__45__cpo6cbeginE
	.align		8
        /*0018*/ 	.dword	_ZN39_INTERNAL_c9fe3839_4_k_cu_c4f78b30_30814cuda3std3__45__cpo4cendE
	.align		8
        /*0020*/ 	.dword	_ZN39_INTERNAL_c9fe3839_4_k_cu_c4f78b30_30814cuda3std3__441_GLOBAL__N__c9fe3839_4_k_cu_c4f78b30_30816ignoreE
	.align		8
        /*0028*/ 	.dword	_ZN39_INTERNAL_c9fe3839_4_k_cu_c4f78b30_30814cuda3std3__419piecewise_constructE
	.align		8
        /*0030*/ 	.dword	_ZN39_INTERNAL_c9fe3839_4_k_cu_c4f78b30_30814cuda3std3__48in_placeE
	.align		8
        /*0038*/ 	.dword	_ZN39_INTERNAL_c9fe3839_4_k_cu_c4f78b30_30814cuda3std6ranges3__45__cpo4swapE
	.align		8
        /*0040*/ 	.dword	_ZN39_INTERNAL_c9fe3839_4_k_cu_c4f78b30_30814cuda3std6ranges3__45__cpo9iter_moveE
	.align		8
        /*0048*/ 	.dword	_ZN39_INTERNAL_c9fe3839_4_k_cu_c4f78b30_30814cute7productE
	.align		8
        /*0050*/ 	.dword	_ZN39_INTERNAL_c9fe3839_4_k_cu_c4f78b30_30814cute1_E


//--------------------- .text._ZN7cutlass13device_kernelINS_4gemm6kernel13GemmUniversalIN4cute5tupleIJiiiiEEENS1_10collective13CollectiveMmaINS1_37MainloopSm90TmaGmmaWarpSpecializedFP8ILi4ENS5_IJNS4_1CILi1EEENSA_ILi2EEESB_EEENS1_32KernelTmaWarpSpecializedPingpongEEENS5_IJNSA_ILi64EEESG_SG_EEENS_12float_e4m3_tENS5_IJlSB_lEEESI_SJ_NS4_8TiledMMAINS4_8MMA_AtomIJNS4_4SM904GMMA30MMA_64x64x32_F32E4M3E4M3_SS_TNILNSN_7ScaleInE1ELSP_1EEEEEENS4_6LayoutINS5_IJSB_SB_SB_EEENS5_IJNSA_ILi0EEESU_SU_EEEEENS5_IJNS4_10UnderscoreESX_SX_EEEEENS4_23SM90_TMA_LOAD_MULTICASTENS4_14ComposedLayoutINS4_7SwizzleILi2ELi4ELi3EEENS4_18smem_ptr_flag_bitsILi8EEENSS_INS5_IJNSA_ILi8EEESG_EEENS5_IJSG_SB_EEEEEEEvNS4_8identityENS4_13SM90_TMA_LOADES1A_vS1B_EENS_8epilogue10collective6detail29Sm90TmaWarpSpecializedAdapterINS1F_15DefaultEpilogueISI_SJ_SJ_NS1E_6thread17LinearCombinationISI_Li1EffLNS1J_9ScaleType4KindE0ELNS_15FloatRoundStyleE2ESI_EENS1_15EpilogueDefaultEEEEEvvEEEEvNT_6ParamsE --------------------------
	.section	.text._ZN7cutlass13device_kernelINS_4gemm6kernel13GemmUniversalIN4cute5tupleIJiiiiEEENS1_10collective13CollectiveMmaINS1_37MainloopSm90TmaGmmaWarpSpecializedFP8ILi4ENS5_IJNS4_1CILi1EEENSA_ILi2EEESB_EEENS1_32KernelTmaWarpSpecializedPingpongEEENS5_IJNSA_ILi64EEESG_SG_EEENS_12float_e4m3_tENS5_IJlSB_lEEESI_SJ_NS4_8TiledMMAINS4_8MMA_AtomIJNS4_4SM904GMMA30MMA_64x64x32_F32E4M3E4M3_SS_TNILNSN_7ScaleInE1ELSP_1EEEEEENS4_6LayoutINS5_IJSB_SB_SB_EEENS5_IJNSA_ILi0EEESU_SU_EEEEENS5_IJNS4_10UnderscoreESX_SX_EEEEENS4_23SM90_TMA_LOAD_MULTICASTENS4_14ComposedLayoutINS4_7SwizzleILi2ELi4ELi3EEENS4_18smem_ptr_flag_bitsILi8EEENSS_INS5_IJNSA_ILi8EEESG_EEENS5_IJSG_SB_EEEEEEEvNS4_8identityENS4_13SM90_TMA_LOADES1A_vS1B_EENS_8epilogue10collective6detail29Sm90TmaWarpSpecializedAdapterINS1F_15DefaultEpilogueISI_SJ_SJ_NS1E_6thread17LinearCombinationISI_Li1EffLNS1J_9ScaleType4KindE0ELNS_15FloatRoundStyleE2ESI_EENS1_15EpilogueDefaultEEEEEvvEEEEvNT_6ParamsE,"ax",@progbits
	.align	128
.text._ZN7cutlass13device_kernelINS_4gemm6kernel13GemmUniversalIN4cute5tupleIJiiiiEEENS1_10collective13CollectiveMmaINS1_37MainloopSm90TmaGmmaWarpSpecializedFP8ILi4ENS5_IJNS4_1CILi1EEENSA_ILi2EEESB_EEENS1_32KernelTmaWarpSpecializedPingpongEEENS5_IJNSA_ILi64EEESG_SG_EEENS_12float_e4m3_tENS5_IJlSB_lEEESI_SJ_NS4_8TiledMMAINS4_8MMA_AtomIJNS4_4SM904GMMA30MMA_64x64x32_F32E4M3E4M3_SS_TNILNSN_7ScaleInE1ELSP_1EEEEEENS4_6LayoutINS5_IJSB_SB_SB_EEENS5_IJNSA_ILi0EEESU_SU_EEEEENS5_IJNS4_10UnderscoreESX_SX_EEEEENS4_23SM90_TMA_LOAD_MULTICASTENS4_14ComposedLayoutINS4_7SwizzleILi2ELi4ELi3EEENS4_18smem_ptr_flag_bitsILi8EEENSS_INS5_IJNSA_ILi8EEESG_EEENS5_IJSG_SB_EEEEEEEvNS4_8identityENS4_13SM90_TMA_LOADES1A_vS1B_EENS_8epilogue10collective6detail29Sm90TmaWarpSpecializedAdapterINS1F_15DefaultEpilogueISI_SJ_SJ_NS1E_6thread17LinearCombinationISI_Li1EffLNS1J_9ScaleType4KindE0ELNS_15FloatRoundStyleE2ESI_EENS1_15EpilogueDefaultEEEEEvvEEEEvNT_6ParamsE:
        .type           _ZN7cutlass13device_kernelINS_4gemm6kernel13GemmUniversalIN4cute5tupleIJiiiiEEENS1_10collective13CollectiveMmaINS1_37MainloopSm90TmaGmmaWarpSpecializedFP8ILi4ENS5_IJNS4_1CILi1EEENSA_ILi2EEESB_EEENS1_32KernelTmaWarpSpecializedPingpongEEENS5_IJNSA_ILi64EEESG_SG_EEENS_12float_e4m3_tENS5_IJlSB_lEEESI_SJ_NS4_8TiledMMAINS4_8MMA_AtomIJNS4_4SM904GMMA30MMA_64x64x32_F32E4M3E4M3_SS_TNILNSN_7ScaleInE1ELSP_1EEEEEENS4_6LayoutINS5_IJSB_SB_SB_EEENS5_IJNSA_ILi0EEESU_SU_EEEEENS5_IJNS4_10UnderscoreESX_SX_EEEEENS4_23SM90_TMA_LOAD_MULTICASTENS4_14ComposedLayoutINS4_7SwizzleILi2ELi4ELi3EEENS4_18smem_ptr_flag_bitsILi8EEENSS_INS5_IJNSA_ILi8EEESG_EEENS5_IJSG_SB_EEEEEEEvNS4_8identityENS4_13SM90_TMA_LOADES1A_vS1B_EENS_8epilogue10collective6detail29Sm90TmaWarpSpecializedAdapterINS1F_15DefaultEpilogueISI_SJ_SJ_NS1E_6thread17LinearCombinationISI_Li1EffLNS1J_9ScaleType4KindE0ELNS_15FloatRoundStyleE2ESI_EENS1_15EpilogueDefaultEEEEEvvEEEEvNT_6ParamsE,@function
        .size           _ZN7cutlass13device_kernelINS_4gemm6kernel13GemmUniversalIN4cute5tupleIJiiiiEEENS1_10collective13CollectiveMmaINS1_37MainloopSm90TmaGmmaWarpSpecializedFP8ILi4ENS5_IJNS4_1CILi1EEENSA_ILi2EEESB_EEENS1_32KernelTmaWarpSpecializedPingpongEEENS5_IJNSA_ILi64EEESG_SG_EEENS_12float_e4m3_tENS5_IJlSB_lEEESI_SJ_NS4_8TiledMMAINS4_8MMA_AtomIJNS4_4SM904GMMA30MMA_64x64x32_F32E4M3E4M3_SS_TNILNSN_7ScaleInE1ELSP_1EEEEEENS4_6LayoutINS5_IJSB_SB_SB_EEENS5_IJNSA_ILi0EEESU_SU_EEEEENS5_IJNS4_10UnderscoreESX_SX_EEEEENS4_23SM90_TMA_LOAD_MULTICASTENS4_14ComposedLayoutINS4_7SwizzleILi2ELi4ELi3EEENS4_18smem_ptr_flag_bitsILi8EEENSS_INS5_IJNSA_ILi8EEESG_EEENS5_IJSG_SB_EEEEEEEvNS4_8identityENS4_13SM90_TMA_LOADES1A_vS1B_EENS_8epilogue10collective6detail29Sm90TmaWarpSpecializedAdapterINS1F_15DefaultEpilogueISI_SJ_SJ_NS1E_6thread17LinearCombinationISI_Li1EffLNS1J_9ScaleType4KindE0ELNS_15FloatRoundStyleE2ESI_EENS1_15EpilogueDefaultEEEEEvvEEEEvNT_6ParamsE,(.L_x_143 - _ZN7cutlass13device_kernelINS_4gemm6kernel13GemmUniversalIN4cute5tupleIJiiiiEEENS1_10collective13CollectiveMmaINS1_37MainloopSm90TmaGmmaWarpSpecializedFP8ILi4ENS5_IJNS4_1CILi1EEENSA_ILi2EEESB_EEENS1_32KernelTmaWarpSpecializedPingpongEEENS5_IJNSA_ILi64EEESG_SG_EEENS_12float_e4m3_tENS5_IJlSB_lEEESI_SJ_NS4_8TiledMMAINS4_8MMA_AtomIJNS4_4SM904GMMA30MMA_64x64x32_F32E4M3E4M3_SS_TNILNSN_7ScaleInE1ELSP_1EEEEEENS4_6LayoutINS5_IJSB_SB_SB_EEENS5_IJNSA_ILi0EEESU_SU_EEEEENS5_IJNS4_10UnderscoreESX_SX_EEEEENS4_23SM90_TMA_LOAD_MULTICASTENS4_14ComposedLayoutINS4_7SwizzleILi2ELi4ELi3EEENS4_18smem_ptr_flag_bitsILi8EEENSS_INS5_IJNSA_ILi8EEESG_EEENS5_IJSG_SB_EEEEEEEvNS4_8identityENS4_13SM90_TMA_LOADES1A_vS1B_EENS_8epilogue10collective6detail29Sm90TmaWarpSpecializedAdapterINS1F_15DefaultEpilogueISI_SJ_SJ_NS1E_6thread17LinearCombinationISI_Li1EffLNS1J_9ScaleType4KindE0ELNS_15FloatRoundStyleE2ESI_EENS1_15EpilogueDefaultEEEEEvvEEEEvNT_6ParamsE)
        .other          _ZN7cutlass13device_kernelINS_4gemm6kernel13GemmUniversalIN4cute5tupleIJiiiiEEENS1_10collective13CollectiveMmaINS1_37MainloopSm90TmaGmmaWarpSpecializedFP8ILi4ENS5_IJNS4_1CILi1EEENSA_ILi2EEESB_EEENS1_32KernelTmaWarpSpecializedPingpongEEENS5_IJNSA_ILi64EEESG_SG_EEENS_12float_e4m3_tENS5_IJlSB_lEEESI_SJ_NS4_8TiledMMAINS4_8MMA_AtomIJNS4_4SM904GMMA30MMA_64x64x32_F32E4M3E4M3_SS_TNILNSN_7ScaleInE1ELSP_1EEEEEENS4_6LayoutINS5_IJSB_SB_SB_EEENS5_IJNSA_ILi0EEESU_SU_EEEEENS5_IJNS4_10UnderscoreESX_SX_EEEEENS4_23SM90_TMA_LOAD_MULTICASTENS4_14ComposedLayoutINS4_7SwizzleILi2ELi4ELi3EEENS4_18smem_ptr_flag_bitsILi8EEENSS_INS5_IJNSA_ILi8EEESG_EEENS5_IJSG_SB_EEEEEEEvNS4_8identityENS4_13SM90_TMA_LOADES1A_vS1B_EENS_8epilogue10collective6detail29Sm90TmaWarpSpecializedAdapterINS1F_15DefaultEpilogueISI_SJ_SJ_NS1E_6thread17LinearCombinationISI_Li1EffLNS1J_9ScaleType4KindE0ELNS_15FloatRoundStyleE2ESI_EENS1_15EpilogueDefaultEEEEEvvEEEEvNT_6ParamsE,@"STO_CUDA_ENTRY STV_DEFAULT"
_ZN7cutlass13device_kernelINS_4gemm6kernel13GemmUniversalIN4cute5tupleIJiiiiEEENS1_10collective13CollectiveMmaINS1_37MainloopSm90TmaGmmaWarpSpecializedFP8ILi4ENS5_IJNS4_1CILi1EEENSA_ILi2EEESB_EEENS1_32KernelTmaWarpSpecializedPingpongEEENS5_IJNSA_ILi64EEESG_SG_EEENS_12float_e4m3_tENS5_IJlSB_lEEESI_SJ_NS4_8TiledMMAINS4_8MMA_AtomIJNS4_4SM904GMMA30MMA_64x64x32_F32E4M3E4M3_SS_TNILNSN_7ScaleInE1ELSP_1EEEEEENS4_6LayoutINS5_IJSB_SB_SB_EEENS5_IJNSA_ILi0EEESU_SU_EEEEENS5_IJNS4_10UnderscoreESX_SX_EEEEENS4_23SM90_TMA_LOAD_MULTICASTENS4_14ComposedLayoutINS4_7SwizzleILi2ELi4ELi3EEENS4_18smem_ptr_flag_bitsILi8EEENSS_INS5_IJNSA_ILi8EEESG_EEENS5_IJSG_SB_EEEEEEEvNS4_8identityENS4_13SM90_TMA_LOADES1A_vS1B_EENS_8epilogue10collective6detail29Sm90TmaWarpSpecializedAdapterINS1F_15DefaultEpilogueISI_SJ_SJ_NS1E_6thread17LinearCombinationISI_Li1EffLNS1J_9ScaleType4KindE0ELNS_15FloatRoundStyleE2ESI_EENS1_15EpilogueDefaultEEEEEvvEEEEvNT_6ParamsE:
[----:B------:R-:W-:Y:S01]  /*0000*/  LDC R1, c[0x0][0x28] ;  /* 0x00000a00ff017b82 */ /* 0x000fe20000000800 */
[----:B------:R-:W0:Y:S01]  /*0010*/  S2R R6, SR_TID.X ;  /* 0x0000000000067919 */ /* 0x000e220000002100 */
[----:B------:R-:W-:Y:S01]  /*0020*/  ELECT P0, URZ, PT ;  /* 0x00000000003f782f */ /* 0x000fe20003800000 */
[----:B------:R-:W-:Y:S01]  /*0030*/  BSSY B0, `(.L_x_0) ;  /* 0x0000014000007945 */ /* 0x000fe20003800000 */
[----:B0-----:R-:W-:-:S05]  /*0040*/  SHF.R.U32.HI R0, RZ, 0x5, R6 ;  /* 0x00000005ff007819 */ /* 0x001fca0000011606 */
[----:B------:R-:W0:Y:S02]  /*0050*/  SHFL.IDX PT, R2, R0, RZ, 0x1f ;  /* 0x00001fff00027589 */ /* 0x000e2400000e0000 */
[----:B0-----:R-:W-:Y:S02]  /*0060*/  R2UR UR6, R2 ;  /* 0x00000000020672ca */ /* 0x001fe400000e0000 */
[----:B------:R-:W-:-:S05]  /*0070*/  SHF.R.U32.HI R2, RZ, 0x7, R6 ;  /* 0x00000007ff027819 */ /* 0x000fca0000011606 */
[----:B------:R0:W1:Y:S06]  /*0080*/  SHFL.IDX PT, R3, R2, RZ, 0x1f ;  /* 0x00001fff02037589 */ /* 0x00006c00000e0000 */
[----:B------:R-:W-:Y:S02]  /*0090*/  USHF.R.S32.HI UR4, URZ, 0x1f, UR6 ;  /* 0x0000001f3f047899 */ /* 0x000fe40008011406 */
[----:B------:R-:W-:Y:S02]  /*00a0*/  ISETP.NE.OR P0, PT, RZ, UR6, !P0 ;  /* 0x00000006ff007c0c */ /* 0x000fe4000c705670 */
[----:B------:R-:W-:-:S04]  /*00b0*/  ULEA.HI UR4, UR4, UR6, URZ, 0x2 ;  /* 0x0000000604047291 */ /* 0x000fc8000f8f103f */
[----:B------:R-:W-:-:S04]  /*00c0*/  ULOP3.LUT UR4, UR4, 0xfffffffc, URZ, 0xc0, !UPT ;  /* 0xfffffffc04047892 */ /* 0x000fc8000f8ec03f */
[----:B------:R-:W-:-:S03]  /*00d0*/  UIADD3 UR6, UR6, -UR4, URZ ;  /* 0x8000000406067290 */ /* 0x000fc6000fffe03f */
[----:B0-----:R-:W-:Y:S09]  /*00e0*/  @P0 BRA `(.L_x_1) ;  /* 0x0000000000200947 */ /* 0x001ff20003800000 */
[----:B------:R-:W-:Y:S02]  /*00f0*/  ULDC.64 UR4, c[0x0][0x198] ;  /* 0x0000660000047ab9 */ /* 0x000fe40000000a00 */
[----:B------:R-:W-:Y:S02]  /*0100*/  UIADD3 UR8, UP0, UR4, 0xf0, URZ ;  /* 0x000000f004087890 */ /* 0x000fe4000ff1e03f */
[----:B------:R-:W-:Y:S02]  /*0110*/  UIADD3 UR4, UP1, UR4, 0x1f0, URZ ;  /* 0x000001f004047890 */ /* 0x000fe4000ff3e03f */
[----:B------:R-:W-:Y:S02]  /*0120*/  UIADD3.X UR9, URZ, UR5, URZ, UP0, !UPT ;  /* 0x000000053f097290 */ /* 0x000fe400087fe43f */
[----:B------:R-:W-:-:S07]  /*0130*/  UIADD3.X UR5, URZ, UR5, URZ, UP1, !UPT ;  /* 0x000000053f057290 */ /* 0x000fce0008ffe43f */
[----:B------:R0:W-:Y:S02]  /*0140*/  UTMACCTL.PF [UR8] ;  /* 0x00000000080079b9 */ /* 0x0001e40008040000 */
[----:B------:R0:W-:Y:S02]  /*0150*/  UTMACCTL.PF [UR4] ;  /* 0x00000000040079b9 */ /* 0x0001e40008040000 */
[----:B0-----:R-:W-:Y:S01]  /*0160*/  NOP ;  /* 0x0000000000007918 */ /* 0x001fe20000000000 */
.L_x_1:
[----:B------:R-:W-:Y:S05]  /*0170*/  BSYNC B0 ;  /* 0x0000000000007941 */ /* 0x000fea0003800000 */
.L_x_0:
[----:B------:R-:W0:Y:S01]  /*0180*/  SHFL.IDX PT, R4, R0, RZ, 0x1f ;  /* 0x00001fff00047589 */ /* 0x000e2200000e0000 */
[----:B-1----:R-:W-:Y:S01]  /*0190*/  R2UR UR24, R3 ;  /* 0x00000000031872ca */ /* 0x002fe200000e0000 */
[----:B------:R-:W-:Y:S01]  /*01a0*/  UISETP.NE.AND UP0, UPT, UR6, 0x3, UPT ;  /* 0x000000030600788c */ /* 0x000fe2000bf05270 */
[----:B------:R-:W-:-:S03]  /*01b0*/  SHF.R.S32.HI R3, RZ, 0x1f, R6 ;  /* 0x0000001fff037819 */ /* 0x000fc60000011406 */
[----:B------:R-:W-:Y:S01]  /*01c0*/  UISETP.EQ.OR UP0, UPT, UR6, URZ, !UP0 ;  /* 0x0000003f0600728c */ /* 0x000fe2000c702670 */
[----:B------:R-:W-:-:S07]  /*01d0*/  LEA.HI R3, R3, R6, RZ, 0x7 ;  /* 0x0000000603037211 */ /* 0x000fce00078f38ff */
[----:B------:R-:W-:Y:S02]  /*01e0*/  UIADD3 UR18, UR24, -0x1, URZ ;  /* 0xffffffff18127890 */ /* 0x000fe4000fffe03f */
[----:B------:R-:W-:Y:S02]  /*01f0*/  UISETP.EQ.AND UP0, UPT, UR24, URZ, UP0 ;  /* 0x0000003f1800728c */ /* 0x000fe40008702270 */
[----:B------:R-:W-:Y:S02]  /*0200*/  UISETP.GE.U32.AND UP1, UPT, UR18, 0x2, UPT ;  /* 0x000000021200788c */ /* 0x000fe4000bf26070 */
[----:B------:R-:W-:Y:S01]  /*0210*/  USEL UR7, URZ, 0x1, !UP0 ;  /* 0x000000013f077887 */ /* 0x000fe2000c000000 */
[----:B0-----:R-:W-:-:S03]  /*0220*/  ISETP.NE.AND P0, PT, R4, RZ, PT ;  /* 0x000000ff0400720c */ /* 0x001fc60003f05270 */
[----:B------:R-:W-:-:S10]  /*0230*/  USEL UR7, UR7, 0x2, UP1 ;  /* 0x0000000207077887 */ /* 0x000fd40008800000 */
[----:B------:R-:W-:Y:S05]  /*0240*/  @P0 BRA `(.L_x_2) ;  /* 0x0000000000580947 */ /* 0x000fea0003800000 */
[----:B------:R-:W0:Y:S01]  /*0250*/  S2UR UR10, SR_CgaCtaId ;  /* 0x00000000000a79c3 */ /* 0x000e220000008800 */
[----:B------:R-:W-:Y:S01]  /*0260*/  UMOV UR4, 0x400 ;  /* 0x0000040000047882 */ /* 0x000fe20000000000 */
[----:B------:R-:W-:Y:S01]  /*0270*/  UMOV UR5, 0x1 ;  /* 0x0000000100057882 */ /* 0x000fe20000000000 */
[----:B------:R-:W-:Y:S01]  /*0280*/  UMOV UR8, 0x2 ;  /* 0x0000000200087882 */ /* 0x000fe20000000000 */
[----:B------:R-:W-:Y:S01]  /*0290*/  ELECT P0, URZ, PT ;  /* 0x00000000003f782f */ /* 0x000fe20003800000 */
[----:B------:R-:W-:-:S04]  /*02a0*/  UIADD3 UR8, -UR8, 0x100000, URZ ;  /* 0x0010000008087890 */ /* 0x000fc8000fffe13f */
[----:B------:R-:W-:Y:S02]  /*02b0*/  USHF.L.U32 UR9, UR8, 0xb, URZ ;  /* 0x0000000b08097899 */ /* 0x000fe4000800063f */
[----:B------:R-:W-:Y:S02]  /*02c0*/  USHF.L.U32 UR8, UR8, 0x1, URZ ;  /* 0x0000000108087899 */ /* 0x000fe4000800063f */
[----:B0-----:R-:W-:Y:S02]  /*02d0*/  ULEA UR10, UR10, UR4, 0x18 ;  /* 0x000000040a0a7291 */ /* 0x001fe4000f8ec03f */
[----:B------:R-:W-:-:S04]  /*02e0*/  UIADD3 UR4, -UR5, 0x100000, URZ ;  /* 0x0010000005047890 */ /* 0x000fc8000fffe13f */
[----:B------:R-:W-:Y:S02]  /*02f0*/  USHF.L.U32 UR5, UR4, 0xb, URZ ;  /* 0x0000000b04057899 */ /* 0x000fe4000800063f */
[----:B------:R-:W-:Y:S01]  /*0300*/  USHF.L.U32 UR4, UR4, 0x1, URZ ;  /* 0x0000000104047899 */ /* 0x000fe2000800063f */
[----:B------:R-:W0:Y:S11]  /*0310*/  FENCE.VIEW.ASYNC.S ;  /* 0x00000000000073c6 */ /* 0x000e360000000000 */
[----:B0-----:R0:W1:Y:S01]  /*0320*/  SYNCS.EXCH.64 URZ, [UR10], UR4 ;  /* 0x000000040a3f75b2 */ /* 0x0010620008000100 */
[----:B------:R0:W2:Y:S01]  /*0330*/  SYNCS.EXCH.64 URZ, [UR10+0x20], UR8 ;  /* 0x000020080a3f75b2 */ /* 0x0000a20008000100 */
[----:B------:R0:W3:Y:S01]  /*0340*/  SYNCS.EXCH.64 URZ, [UR10+0x8], UR4 ;  /* 0x000008040a3f75b2 */ /* 0x0000e20008000100 */
[----:B------:R0:W4:Y:S01]  /*0350*/  SYNCS.EXCH.64 URZ, [UR10+0x28], UR8 ;  /* 0x000028080a3f75b2 */ /* 0x0001220008000100 */
[----:B------:R0:W0:Y:S01]  /*0360*/  SYNCS.EXCH.64 URZ, [UR10+0x10], UR4 ;  /* 0x000010040a3f75b2 */ /* 0x0000220008000100 */
[----:B------:R0:W0:Y:S01]  /*0370*/  SYNCS.EXCH.64 URZ, [UR10+0x30], UR8 ;  /* 0x000030080a3f75b2 */ /* 0x0000220008000100 */
[----:B------:R0:W0:Y:S01]  /*0380*/  SYNCS.EXCH.64 URZ, [UR10+0x18], UR4 ;  /* 0x000018040a3f75b2 */ /* 0x0000220008000100 */
[----:B------:R0:W0:Y:S01]  /*0390*/  SYNCS.EXCH.64 URZ, [UR10+0x38], UR8 ;  /* 0x000038080a3f75b2 */ /* 0x0000220008000100 */
[----:B------:R-:W-:Y:S01]  /*03a0*/  NOP ;  /* 0x0000000000007918 */ /* 0x000fe20000000000 */
.L_x_2:
[----:B------:R-:W5:Y:S01]  /*03b0*/  SHFL.IDX PT, R10, R0, RZ, 0x1f ;  /* 0x00001fff000a7589 */ /* 0x000f6200000e0000 */
[----:B------:R-:W-:Y:S01]  /*03c0*/  LOP3.LUT R3, R3, 0xffffff80, RZ, 0xc0, !PT ;  /* 0xffffff8003037812 */ /* 0x000fe200078ec0ff */
[----:B------:R-:W1:Y:S01]  /*03d0*/  S2UR UR11, SR_CTAID.X ;  /* 0x00000000000b79c3 */ /* 0x000e620000002500 */
[----:B------:R-:W-:Y:S01]  /*03e0*/  ELECT P0, URZ, PT ;  /* 0x00000000003f782f */ /* 0x000fe20003800000 */
[----:B------:R1:W2:Y:S01]  /*03f0*/  SHFL.IDX PT, R9, R0, RZ, 0x1f ;  /* 0x00001fff00097589 */ /* 0x0002a200000e0000 */
[----:B------:R-:W-:Y:S01]  /*0400*/  ELECT P1, URZ, PT ;  /* 0x00000000003f782f */ /* 0x000fe20003820000 */
[----:B------:R-:W-:Y:S01]  /*0410*/  IMAD.IADD R7, R6, 0x1, -R3 ;  /* 0x0000000106077824 */ /* 0x000fe200078e0a03 */
[----:B0-----:R-:W-:Y:S01]  /*0420*/  ULDC UR4, c[0x0][0x150] ;  /* 0x0000540000047ab9 */ /* 0x001fe20000000800 */
[----:B------:R-:W-:Y:S01]  /*0430*/  UMOV UR20, 0x80 ;  /* 0x0000008000147882 */ /* 0x000fe20000000000 */
[----:B------:R-:W-:Y:S01]  /*0440*/  NOP ;  /* 0x0000000000007918 */ /* 0x000fe20000000000 */
[----:B------:R-:W0:Y:S01]  /*0450*/  S2UR UR9, SR_CTAID.Y ;  /* 0x00000000000979c3 */ /* 0x000e220000002600 */
[----:B------:R-:W-:Y:S01]  /*0460*/  SHF.R.S32.HI R12, RZ, 0x1f, R7 ;  /* 0x0000001fff0c7819 */ /* 0x000fe20000011407 */
[----:B------:R-:W-:Y:S01]  /*0470*/  NOP ;  /* 0x0000000000007918 */ /* 0x000fe20000000000 */
[----:B------:R-:W-:Y:S01]  /*0480*/  ULDC UR19, c[0x0][0x148] ;  /* 0x0000520000137ab9 */ /* 0x000fe20000000800 */
[----:B------:R-:W-:Y:S01]  /*0490*/  ULDC UR14, c[0x0][0x144] ;  /* 0x00005100000e7ab9 */ /* 0x000fe20000000800 */
[----:B------:R-:W-:Y:S01]  /*04a0*/  LEA.HI R3, R12, R7, RZ, 0x3 ;  /* 0x000000070c037211 */ /* 0x000fe200078f18ff */
[----:B------:R0:W3:Y:S01]  /*04b0*/  SHFL.IDX PT, R16, R2, RZ, 0x1f ;  /* 0x00001fff02107589 */ /* 0x0000e200000e0000 */
[----:B------:R-:W-:-:S02]  /*04c0*/  ISETP.NE.AND P3, PT, RZ, UR24, PT ;  /* 0x00000018ff007c0c */ /* 0x000fc4000bf65270 */
[--C-:B------:R-:W-:Y:S02]  /*04d0*/  SHF.R.S32.HI R5, RZ, 0x3, R3.reuse ;  /* 0x00000003ff057819 */ /* 0x100fe40000011403 */
[----:B------:R-:W-:Y:S02]  /*04e0*/  SHF.R.S32.HI R8, RZ, 0x1f, R3 ;  /* 0x0000001fff087819 */ /* 0x000fe40000011403 */
[----:B------:R-:W-:Y:S02]  /*04f0*/  SHF.R.S32.HI R3, RZ, 0x1f, R4 ;  /* 0x0000001fff037819 */ /* 0x000fe40000011404 */
[----:B-----5:R-:W-:Y:S02]  /*0500*/  ISETP.NE.OR P0, PT, R10, RZ, !P0 ;  /* 0x000000ff0a00720c */ /* 0x020fe40004705670 */
[----:B------:R-:W-:Y:S02]  /*0510*/  LEA.HI R3, R3, R4, RZ, 0x2 ;  /* 0x0000000403037211 */ /* 0x000fe400078f10ff */
[----:B-1----:R-:W-:-:S02]  /*0520*/  I2FP.F32.U32 R0, UR11 ;  /* 0x0000000b00007c45 */ /* 0x002fc40008201000 */
[----:B------:R-:W-:Y:S02]  /*0530*/  LOP3.LUT R3, R3, 0x3ffffffc, RZ, 0xc0, !PT ;  /* 0x3ffffffc03037812 */ /* 0x000fe400078ec0ff */
[----:B--2---:R-:W-:Y:S01]  /*0540*/  ISETP.NE.OR P1, PT, R9, RZ, !P1 ;  /* 0x000000ff0900720c */ /* 0x004fe20004f25670 */
[----:B------:R-:W-:Y:S01]  /*0550*/  FMUL R0, R0, UR4 ;  /* 0x0000000400007c20 */ /* 0x000fe20008400000 */
[----:B------:R-:W-:Y:S01]  /*0560*/  ULDC UR4, c[0x0][0x154] ;  /* 0x0000550000047ab9 */ /* 0x000fe20000000800 */
[----:B------:R-:W-:Y:S01]  /*0570*/  IMAD.IADD R3, R4, 0x1, -R3 ;  /* 0x0000000104037824 */ /* 0x000fe200078e0a03 */
[----:B0-----:R-:W-:Y:S01]  /*0580*/  I2FP.F32.U32 R4, UR9 ;  /* 0x0000000900047c45 */ /* 0x001fe20008201000 */
[----:B------:R-:W-:Y:S01]  /*0590*/  VOTEU.ALL UP2, P0 ;  /* 0x00000000003f7886 */ /* 0x000fe20000040000 */
[----:B------:R-:W-:Y:S01]  /*05a0*/  LEA.HI R8, R8, R5, RZ, 0x2 ;  /* 0x0000000508087211 */ /* 0x000fe200078f10ff */
[----:B------:R-:W0:Y:S01]  /*05b0*/  F2I.U32.TRUNC.NTZ R0, R0 ;  /* 0x0000000000007305 */ /* 0x000e22000020f000 */
[----:B------:R-:W-:Y:S01]  /*05c0*/  VOTEU.ALL UP0, P0 ;  /* 0x00000000003f7886 */ /* 0x000fe20000000000 */
[----:B------:R-:W-:Y:S01]  /*05d0*/  FMUL R4, R4, UR4 ;  /* 0x0000000404047c20 */ /* 0x000fe20008400000 */
[----:B------:R-:W1:Y:S01]  /*05e0*/  @!UP2 S2UR UR13, SR_CgaCtaId ;  /* 0x00000000000da9c3 */ /* 0x000e620000008800 */
[----:B------:R-:W-:Y:S01]  /*05f0*/  LOP3.LUT R8, R8, 0xfffffffc, RZ, 0xc0, !PT ;  /* 0xfffffffc08087812 */ /* 0x000fe200078ec0ff */
[----:B------:R-:W-:Y:S01]  /*0600*/  UMOV UR4, 0x20 ;  /* 0x0000002000047882 */ /* 0x000fe20000000000 */
[----:B------:R-:W-:Y:S01]  /*0610*/  VOTEU.ALL UP3, P1 ;  /* 0x00000000003f7886 */ /* 0x000fe20000860000 */
[----:B------:R-:W-:Y:S01]  /*0620*/  @!UP2 UMOV UR12, 0x400 ;  /* 0x00000400000ca882 */ /* 0x000fe20000000000 */
[----:B------:R-:W2:Y:S01]  /*0630*/  F2I.U32.TRUNC.NTZ R4, R4 ;  /* 0x0000000400047305 */ /* 0x000ea2000020f000 */
[----:B------:R-:W-:-:S04]  /*0640*/  @!UP2 UIADD3 UR4, -UR4, 0x100000, URZ ;  /* 0x001000000404a890 */ /* 0x000fc8000fffe13f */
[----:B------:R-:W-:Y:S02]  /*0650*/  @!UP2 USHF.L.U32 UR5, UR4, 0xb, URZ ;  /* 0x0000000b0405a899 */ /* 0x000fe4000800063f */
[----:B------:R-:W-:Y:S01]  /*0660*/  @!UP2 USHF.L.U32 UR4, UR4, 0x1, URZ ;  /* 0x000000010404a899 */ /* 0x000fe2000800063f */
[----:B------:R-:W-:Y:S01]  /*0670*/  IMAD.IADD R8, R5, 0x1, -R8 ;  /* 0x0000000105087824 */ /* 0x000fe200078e0a08 */
[----:B------:R-:W5:Y:S01]  /*0680*/  @!UP3 S2UR UR17, SR_CgaCtaId ;  /* 0x000000000011b9c3 */ /* 0x000f620000008800 */
[----:B------:R-:W-:Y:S01]  /*0690*/  VOTEU.ALL UP1, P0 ;  /* 0x00000000003f7886 */ /* 0x000fe20000020000 */
[----:B------:R-:W-:Y:S01]  /*06a0*/  @!UP3 UMOV UR16, 0x400 ;  /* 0x000004000010b882 */ /* 0x000fe20000000000 */
[----:B------:R-:W-:Y:S01]  /*06b0*/  IMAD R8, R3, 0x4, R8 ;  /* 0x0000000403087824 */ /* 0x000fe200078e0208 */
[----:B0-----:R-:W-:Y:S01]  /*06c0*/  R2UR UR8, R0 ;  /* 0x00000000000872ca */ /* 0x001fe200000e0000 */
[----:B------:R-:W-:Y:S01]  /*06d0*/  VOTEU.ALL UP4, P1 ;  /* 0x00000000003f7886 */ /* 0x000fe20000880000 */
[----:B------:R-:W-:Y:S01]  /*06e0*/  VOTEU.ALL UP5, P1 ;  /* 0x00000000003f7886 */ /* 0x000fe200008a0000 */
[----:B------:R-:W-:Y:S01]  /*06f0*/  IMAD.SHL.U32 R3, R8, 0x4, RZ ;  /* 0x0000000408037824 */ /* 0x000fe200078e00ff */
[----:B------:R-:W0:Y:S01]  /*0700*/  LDC R0, c[0x0][0x140] ;  /* 0x00005000ff007b82 */ /* 0x000e220000000800 */
[----:B------:R-:W-:-:S02]  /*0710*/  LOP3.LUT P0, RZ, R7, 0x7, RZ, 0xc0, !PT ;  /* 0x0000000707ff7812 */ /* 0x000fc4000780c0ff */
[----:B--2---:R-:W-:Y:S02]  /*0720*/  R2UR UR10, R4 ;  /* 0x00000000040a72ca */ /* 0x004fe400000e0000 */
[----:B------:R-:W-:Y:S01]  /*0730*/  LOP3.LUT R8, R8, 0xc, R3, 0x78, !PT ;  /* 0x0000000c08087812 */ /* 0x000fe200078e7803 */
[----:B-1----:R-:W-:Y:S02]  /*0740*/  @!UP2 ULEA UR15, UR13, UR12, 0x18 ;  /* 0x0000000c0d0fa291 */ /* 0x002fe4000f8ec03f */
[----:B------:R-:W-:-:S04]  /*0750*/  @!UP3 UIADD3 UR12, -UR20, 0x100000, URZ ;  /* 0x00100000140cb890 */ /* 0x000fc8000fffe13f */
[----:B------:R-:W-:Y:S02]  /*0760*/  @!UP3 USHF.L.U32 UR13, UR12, 0xb, URZ ;  /* 0x0000000b0c0db899 */ /* 0x000fe4000800063f */
[----:B------:R-:W-:Y:S01]  /*0770*/  @!UP3 USHF.L.U32 UR12, UR12, 0x1, URZ ;  /* 0x000000010c0cb899 */ /* 0x000fe2000800063f */
[----:B------:R-:W-:Y:S01]  /*0780*/  ISETP.LT.U32.AND P0, PT, R8, 0x2, !P0 ;  /* 0x000000020800780c */ /* 0x000fe20004701070 */
[----:B------:R-:W-:Y:S01]  /*0790*/  UIADD3 UR8, -UR8, URZ, URZ ;  /* 0x0000003f08087290 */ /* 0x000fe2000fffe13f */
[----:B------:R-:W-:Y:S01]  /*07a0*/  VOTEU.ALL UP2, P1 ;  /* 0x00000000003f7886 */ /* 0x000fe20000840000 */
[----:B-----5:R-:W-:Y:S02]  /*07b0*/  @!UP3 ULEA UR16, UR17, UR16, 0x18 ;  /* 0x000000101110b291 */ /* 0x020fe4000f8ec03f */
[----:B------:R-:W-:Y:S01]  /*07c0*/  UIADD3 UR10, -UR10, URZ, URZ ;  /* 0x0000003f0a0a7290 */ /* 0x000fe2000fffe13f */
[----:B------:R-:W1:Y:S02]  /*07d0*/  FENCE.VIEW.ASYNC.S ;  /* 0x00000000000073c6 */ /* 0x000e640000000000 */
[----:B-1----:R-:W1:Y:S01]  /*07e0*/  @!UP0 SYNCS.EXCH.64 URZ, [UR15+0x70], UR4 ;  /* 0x000070040f3f85b2 */ /* 0x002e620008000100 */
[----:B------:R-:W-:Y:S01]  /*07f0*/  VOTEU.ALL UP3, P1 ;  /* 0x00000000003f7886 */ /* 0x000fe20000860000 */
[----:B------:R-:W-:Y:S01]  /*0800*/  UIMAD UR8, UR14, UR8, UR11 ;  /* 0x000000080e0872a4 */ /* 0x000fe2000f8e020b */
[----:B0-----:R-:W-:Y:S01]  /*0810*/  ISETP.EQ.U32.AND P2, PT, R0, 0x1, PT ;  /* 0x000000010000780c */ /* 0x001fe20003f42070 */
[----:B------:R0:W2:Y:S01]  /*0820*/  @!UP1 SYNCS.EXCH.64 URZ, [UR15+0x78], UR4 ;  /* 0x000078040f3f95b2 */ /* 0x0000a20008000100 */
[----:B------:R-:W-:Y:S01]  /*0830*/  NOP ;  /* 0x0000000000007918 */ /* 0x000fe20000000000 */
[----:B0-----:R-:W-:Y:S01]  /*0840*/  UIMAD UR4, UR19, UR10, UR9 ;  /* 0x0000000a130472a4 */ /* 0x001fe2000f8e0209 */
[----:B------:R0:W0:Y:S05]  /*0850*/  @!UP2 SYNCS.EXCH.64 URZ, [UR16+0x50], UR12 ;  /* 0x0000500c103fa5b2 */ /* 0x00002a0008000100 */
[----:B------:R-:W-:-:S04]  /*0860*/  ISETP.NE.AND P1, PT, R8, UR4, PT ;  /* 0x0000000408007c0c */ /* 0x000fc8000bf25270 */
[----:B------:R-:W-:-:S04]  /*0870*/  ISETP.EQ.OR P1, PT, RZ, UR8, !P1 ;  /* 0x00000008ff007c0c */ /* 0x000fc8000cf22670 */
[----:B------:R-:W-:Y:S01]  /*0880*/  PLOP3.LUT P0, PT, P0, P1, PT, 0x80, 0x0 ;  /* 0x000000000000781c */ /* 0x000fe20000703070 */
[----:B------:R0:W0:Y:S01]  /*0890*/  @!UP3 SYNCS.EXCH.64 URZ, [UR16+0x58], UR12 ;  /* 0x0000580c103fb5b2 */ /* 0x0000220008000100 */
[----:B------:R0:W0:Y:S01]  /*08a0*/  @!UP4 SYNCS.EXCH.64 URZ, [UR16+0x60], UR12 ;  /* 0x0000600c103fc5b2 */ /* 0x0000220008000100 */
[----:B------:R0:W0:Y:S01]  /*08b0*/  @!UP5 SYNCS.EXCH.64 URZ, [UR16+0x68], UR12 ;  /* 0x0000680c103fd5b2 */ /* 0x0000220008000100 */
[----:B------:R-:W-:Y:S01]  /*08c0*/  NOP ;  /* 0x0000000000007918 */ /* 0x000fe20000000000 */
[----:B-1-3--:R-:W-:Y:S08]  /*08d0*/  @!P2 BRA `(.L_x_3) ;  /* 0x000000000008a947 */ /* 0x00aff00003800000 */
[----:B0-2-4-:R-:W-:Y:S01]  /*08e0*/  UCGABAR_ARV ;  /* 0x00000000000079c7 */ /* 0x015fe20008000000 */
[----:B------:R-:W-:Y:S05]  /*08f0*/  BRA `(.L_x_4) ;  /* 0x0000000000047947 */ /* 0x000fea0003800000 */
.L_x_3:
[----:B0-2-4-:R-:W-:Y:S01]  /*0900*/  NOP ;  /* 0x0000000000007918 */ /* 0x015fe20000000000 */
.L_x_4:
[----:B------:R-:W-:Y:S01]  /*0910*/  ULDC.64 UR4, c[0x0][0x598] ;  /* 0x0001660000047ab9 */ /* 0x000fe20000000a00 */
[----:B------:R-:W-:Y:S01]  /*0920*/  ULDC.64 UR20, c[0x0][0x208] ;  /* 0x0000820000147ab9 */ /* 0x000fe20000000a00 */
[----:B------:R-:W-:-:S04]  /*0930*/  ISETP.NE.U32.AND P1, PT, RZ, UR4, PT ;  /* 0x00000004ff007c0c */ /* 0x000fc8000bf25070 */
[----:B------:R-:W-:-:S13]  /*0940*/  ISETP.NE.AND.EX P1, PT, RZ, UR5, PT, P1 ;  /* 0x00000005ff007c0c */ /* 0x000fda000bf25310 */
[----:B------:R-:W-:Y:S05]  /*0950*/  @!P1 BRA `(.L_x_5) ;  /* 0x00000000001c9947 */ /* 0x000fea0003800000 */
[----:B------:R-:W0:Y:S02]  /*0960*/  LDC.64 R2, c[0x0][0x598] ;  /* 0x00016600ff027b82 */ /* 0x000e240000000a00 */
[----:B0-----:R-:W2:Y:S02]  /*0970*/  LDG.E.64 R2, desc[UR20][R2.64] ;  /* 0x0000001402027981 */ /* 0x001ea4000c1e1b00 */
[----:B--2---:R-:W-:-:S04]  /*0980*/  ISETP.NE.U32.AND P1, PT, R2, RZ, PT ;  /* 0x000000ff0200720c */ /* 0x004fc80003f25070 */
[----:B------:R-:W-:-:S13]  /*0990*/  ISETP.NE.AND.EX P1, PT, R3, RZ, PT, P1 ;  /* 0x000000ff0300720c */ /* 0x000fda0003f25310 */
[----:B------:R-:W-:Y:S05]  /*09a0*/  @!P1 BRA `(.L_x_5) ;  /* 0x0000000000089947 */ /* 0x000fea0003800000 */
[----:B------:R0:W5:Y:S01]  /*09b0*/  LD.E R9, desc[UR20][R2.64] ;  /* 0x0000001402097980 */ /* 0x000162000c101900 */
[----:B------:R-:W-:Y:S05]  /*09c0*/  BRA `(.L_x_6) ;  /* 0x0000000000207947 */ /* 0x000fea0003800000 */
.L_x_5:
[----:B------:R-:W-:Y:S02]  /*09d0*/  ULDC.64 UR4, c[0x0][0x588] ;  /* 0x0001620000047ab9 */ /* 0x000fe40000000a00 */
[----:B------:R-:W-:-:S04]  /*09e0*/  ISETP.NE.U32.AND P1, PT, RZ, UR4, PT ;  /* 0x00000004ff007c0c */ /* 0x000fc8000bf25070 */
[----:B------:R-:W-:-:S13]  /*09f0*/  ISETP.NE.AND.EX P1, PT, RZ, UR5, PT, P1 ;  /* 0x00000005ff007c0c */ /* 0x000fda000bf25310 */
[----:B------:R-:W-:Y:S05]  /*0a00*/  @!P1 BRA `(.L_x_7) ;  /* 0x00000000000c9947 */ /* 0x000fea0003800000 */
[----:B------:R-:W0:Y:S02]  /*0a10*/  LDC.64 R2, c[0x0][0x588] ;  /* 0x00016200ff027b82 */ /* 0x000e240000000a00 */
[----:B0-----:R1:W5:Y:S01]  /*0a20*/  LDG.E R9, desc[UR20][R2.64] ;  /* 0x0000001402097981 */ /* 0x001362000c1e1900 */
[----:B------:R-:W-:Y:S05]  /*0a30*/  BRA `(.L_x_6) ;  /* 0x0000000000047947 */ /* 0x000fea0003800000 */
.L_x_7:
[----:B------:R-:W2:Y:S02]  /*0a40*/  LDC R9, c[0x0][0x580] ;  /* 0x00016000ff097b82 */ /* 0x000ea40000000800 */
.L_x_6:
[----:B------:R-:W-:Y:S02]  /*0a50*/  ULDC.64 UR4, c[0x0][0x5a0] ;  /* 0x0001680000047ab9 */ /* 0x000fe40000000a00 */
[----:B------:R-:W-:-:S04]  /*0a60*/  ISETP.NE.U32.AND P1, PT, RZ, UR4, PT ;  /* 0x00000004ff007c0c */ /* 0x000fc8000bf25070 */
[----:B------:R-:W-:-:S13]  /*0a70*/  ISETP.NE.AND.EX P1, PT, RZ, UR5, PT, P1 ;  /* 0x00000005ff007c0c */ /* 0x000fda000bf25310 */
[----:B------:R-:W-:Y:S05]  /*0a80*/  @!P1 BRA `(.L_x_8) ;  /* 0x00000000001c9947 */ /* 0x000fea0003800000 */
[----:B01----:R-:W0:Y:S02]  /*0a90*/  LDC.64 R2, c[0x0][0x5a0] ;  /* 0x00016800ff027b82 */ /* 0x003e240000000a00 */
[----:B0-----:R-:W3:Y:S02]  /*0aa0*/  LDG.E.64 R2, desc[UR20][R2.64] ;  /* 0x0000001402027981 */ /* 0x001ee4000c1e1b00 */
[----:B---3--:R-:W-:-:S04]  /*0ab0*/  ISETP.NE.U32.AND P1, PT, R2, RZ, PT ;  /* 0x000000ff0200720c */ /* 0x008fc80003f25070 */
[----:B------:R-:W-:-:S13]  /*0ac0*/  ISETP.NE.AND.EX P1, PT, R3, RZ, PT, P1 ;  /* 0x000000ff0300720c */ /* 0x000fda0003f25310 */
[----:B------:R-:W-:Y:S05]  /*0ad0*/  @!P1 BRA `(.L_x_8) ;  /* 0x0000000000089947 */ /* 0x000fea0003800000 */
[----:B------:R0:W5:Y:S01]  /*0ae0*/  LD.E R10, desc[UR20][R2.64] ;  /* 0x00000014020a7980 */ /* 0x000162000c101900 */
[----:B------:R-:W-:Y:S05]  /*0af0*/  BRA `(.L_x_9) ;  /* 0x0000000000207947 */ /* 0x000fea0003800000 */
.L_x_8:
[----:B------:R-:W-:Y:S02]  /*0b00*/  ULDC.64 UR4, c[0x0][0x590] ;  /* 0x0001640000047ab9 */ /* 0x000fe40000000a00 */
[----:B------:R-:W-:-:S04]  /*0b10*/  ISETP.NE.U32.AND P1, PT, RZ, UR4, PT ;  /* 0x00000004ff007c0c */ /* 0x000fc8000bf25070 */
[----:B------:R-:W-:-:S13]  /*0b20*/  ISETP.NE.AND.EX P1, PT, RZ, UR5, PT, P1 ;  /* 0x00000005ff007c0c */ /* 0x000fda000bf25310 */
[----:B------:R-:W-:Y:S05]  /*0b30*/  @!P1 BRA `(.L_x_10) ;  /* 0x00000000000c9947 */ /* 0x000fea0003800000 */
[----:B------:R-:W3:Y:S02]  /*0b40*/  LDC.64 R10, c[0x0][0x590] ;  /* 0x00016400ff0a7b82 */ /* 0x000ee40000000a00 */
[----:B---3--:R3:W5:Y:S01]  /*0b50*/  LDG.E R10, desc[UR20][R10.64] ;  /* 0x000000140a0a7981 */ /* 0x008762000c1e1900 */
[----:B------:R-:W-:Y:S05]  /*0b60*/  BRA `(.L_x_9) ;  /* 0x0000000000047947 */ /* 0x000fea0003800000 */
.L_x_10:
[----:B------:R-:W4:Y:S02]  /*0b70*/  LDC R10, c[0x0][0x584] ;  /* 0x00016100ff0a7b82 */ /* 0x000f240000000800 */
.L_x_9:
[----:B------:R-:W-:Y:S01]  /*0b80*/  ULDC UR4, c[0x0][0x65c] ;  /* 0x0001970000047ab9 */ /* 0x000fe20000000800 */
[----:B01----:R-:W0:Y:S01]  /*0b90*/  LDC.64 R2, c[0x0][0x650] ;  /* 0x00019400ff027b82 */ /* 0x003e220000000a00 */
[----:B------:R-:W-:Y:S01]  /*0ba0*/  UISETP.NE.AND UP2, UPT, UR4, 0x1, UPT ;  /* 0x000000010400788c */ /* 0x000fe2000bf45270 */
[----:B---3--:R-:W-:Y:S01]  /*0bb0*/  PRMT R11, RZ, 0x7610, R11 ;  /* 0x00007610ff0b7816 */ /* 0x008fe2000000000b */
[----:B------:R-:W-:Y:S01]  /*0bc0*/  UISETP.NE.AND UP0, UPT, UR24, 0x2, UPT ;  /* 0x000000021800788c */ /* 0x000fe2000bf05270 */
[----:B------:R-:W-:-:S08]  /*0bd0*/  IMAD.MOV.U32 R4, RZ, RZ, -0x1 ;  /* 0xffffffffff047424 */ /* 0x000fd000078e00ff */
[----:B------:R-:W-:Y:S01]  /*0be0*/  @UP2 ULDC UR14, c[0x0][0x10] ;  /* 0x00000400000e2ab9 */ /* 0x000fe20000000800 */
[----:B------:R-:W-:Y:S01]  /*0bf0*/  @UP2 UMOV UR4, UR9 ;  /* 0x0000000900042c82 */ /* 0x000fe20008000000 */
[----:B------:R-:W-:Y:S01]  /*0c00*/  @UP2 UMOV UR5, URZ ;  /* 0x0000003f00052c82 */ /* 0x000fe20008000000 */
[----:B------:R-:W-:Y:S01]  /*0c10*/  @!UP2 ULDC UR16, c[0x0][0xc] ;  /* 0x000003000010aab9 */ /* 0x000fe20000000800 */
[----:B------:R-:W-:Y:S01]  /*0c20*/  @UP2 UIMAD.WIDE.U32 UR14, UR11, UR14, UR4 ;  /* 0x0000000e0b0e22a5 */ /* 0x000fe2000f8e0004 */
[----:B------:R-:W-:Y:S02]  /*0c30*/  ULDC UR12, c[0x0][0xc] ;  /* 0x00000300000c7ab9 */ /* 0x000fe40000000800 */
[----:B------:R-:W-:Y:S01]  /*0c40*/  @UP2 UMOV UR4, URZ ;  /* 0x0000003f00042c82 */ /* 0x000fe20008000000 */
[----:B------:R-:W-:Y:S01]  /*0c50*/  UMOV UR5, URZ ;  /* 0x0000003f00057c82 */ /* 0x000fe20008000000 */
[----:B------:R-:W-:Y:S01]  /*0c60*/  @UP2 UIADD3 UR15, UR15, UR4, URZ ;  /* 0x000000040f0f2290 */ /* 0x000fe2000fffe03f */
[----:B------:R-:W-:-:S02]  /*0c70*/  ULDC UR13, c[0x0][0x10] ;  /* 0x00000400000d7ab9 */ /* 0x000fc40000000800 */
[----:B------:R-:W-:Y:S01]  /*0c80*/  UMOV UR4, UR11 ;  /* 0x0000000b00047c82 */ /* 0x000fe20008000000 */
[----:B------:R-:W-:Y:S02]  /*0c90*/  UIMAD.WIDE.U32 UR12, UR12, UR13, URZ ;  /* 0x0000000d0c0c72a5 */ /* 0x000fe4000f8e003f */
[----:B------:R-:W-:Y:S01]  /*0ca0*/  @!UP2 UIMAD.WIDE.U32 UR4, UR9, UR16, UR4 ;  /* 0x000000100904a2a5 */ /* 0x000fe2000f8e0004 */
[----:B------:R-:W-:Y:S02]  /*0cb0*/  ULDC UR11, c[0x0][0x14] ;  /* 0x00000500000b7ab9 */ /* 0x000fe40000000800 */
[----:B------:R-:W-:Y:S02]  /*0cc0*/  UIMAD.WIDE.U32 UR22, UR12, UR11, URZ ;  /* 0x0000000b0c1672a5 */ /* 0x000fe4000f8e003f */
[----:B------:R-:W-:Y:S02]  /*0cd0*/  UIMAD UR13, UR13, UR11, URZ ;  /* 0x0000000b0d0d72a4 */ /* 0x000fe4000f8e023f */
[----:B------:R-:W-:Y:S01]  /*0ce0*/  @!UP2 UMOV UR14, UR4 ;  /* 0x00000004000eac82 */ /* 0x000fe20008000000 */
[----:B------:R-:W-:Y:S01]  /*0cf0*/  @!UP2 UMOV UR15, UR5 ;  /* 0x00000005000fac82 */ /* 0x000fe20008000000 */
[----:B------:R-:W-:-:S02]  /*0d00*/  UIADD3 UR13, UR23, UR13, URZ ;  /* 0x0000000d170d7290 */ /* 0x000fc4000fffe03f */
[----:B------:R-:W-:-:S04]  /*0d10*/  UIADD3 UR4, UP1, UR14, UR22, URZ ;  /* 0x000000160e047290 */ /* 0x000fc8000ff3e03f */
[----:B------:R-:W-:Y:S02]  /*0d20*/  UIADD3.X UR5, UR15, UR13, URZ, UP1, !UPT ;  /* 0x0000000d0f057290 */ /* 0x000fe40008ffe43f */
[----:B------:R-:W-:Y:S02]  /*0d30*/  USEL UR4, UR4, UR14, !UP0 ;  /* 0x0000000e04047287 */ /* 0x000fe4000c000000 */
[----:B------:R-:W-:-:S04]  /*0d40*/  USEL UR5, UR5, UR15, !UP0 ;  /* 0x0000000f05057287 */ /* 0x000fc8000c000000 */
[----:B0-----:R-:W-:Y:S01]  /*0d50*/  ISETP.LE.U32.AND P1, PT, R2, UR4, PT ;  /* 0x0000000402007c0c */ /* 0x001fe2000bf23070 */
[----:B------:R-:W-:Y:S02]  /*0d60*/  IMAD.MOV.U32 R2, RZ, RZ, -0x1 ;  /* 0xffffffffff027424 */ /* 0x000fe400078e00ff */
[----:B------:R-:W-:Y:S02]  /*0d70*/  IMAD.U32 R0, RZ, RZ, UR5 ;  /* 0x00000005ff007e24 */ /* 0x000fe4000f8e00ff */
[----:B------:R-:W-:-:S03]  /*0d80*/  IMAD.U32 R5, RZ, RZ, UR5 ;  /* 0x00000005ff057e24 */ /* 0x000fc6000f8e00ff */
[----:B------:R-:W-:Y:S01]  /*0d90*/  ISETP.GE.U32.AND.EX P1, PT, R0, R3, PT, P1 ;  /* 0x000000030000720c */ /* 0x000fe20003f26110 */
[----:B------:R-:W-:Y:S02]  /*0da0*/  IMAD.U32 R0, RZ, RZ, UR4 ;  /* 0x00000004ff007e24 */ /* 0x000fe4000f8e00ff */
[----:B------:R-:W-:-:S10]  /*0db0*/  IMAD.MOV.U32 R3, RZ, RZ, -0x1 ;  /* 0xffffffffff037424 */ /* 0x000fd400078e00ff */
[----:B------:R-:W-:Y:S05]  /*0dc0*/  @P1 BRA `(.L_x_11) ;  /* 0x0000000400481947 */ /* 0x000fea0003800000 */
[----:B------:R-:W-:Y:S01]  /*0dd0*/  ULDC.64 UR24, c[0x0][0x628] ;  /* 0x00018a0000187ab9 */ /* 0x000fe20000000a00 */
[C---:B------:R-:W-:Y:S01]  /*0de0*/  R2UR UR27, R0.reuse ;  /* 0x00000000001b72ca */ /* 0x040fe200000e0000 */
[----:B------:R-:W-:Y:S01]  /*0df0*/  ULDC UR26, c[0x0][0x630] ;  /* 0x00018c00001a7ab9 */ /* 0x000fe20000000800 */
[----:B------:R-:W-:Y:S02]  /*0e00*/  ISETP.NE.U32.AND P1, PT, RZ, UR24, PT ;  /* 0x00000018ff007c0c */ /* 0x000fe4000bf25070 */
[----:B------:R-:W-:Y:S02]  /*0e10*/  R2UR UR4, R0 ;  /* 0x00000000000472ca */ /* 0x000fe400000e0000 */
[----:B------:R-:W-:Y:S02]  /*0e20*/  ISETP.NE.AND.EX P1, PT, RZ, UR25, PT, P1 ;  /* 0x00000019ff007c0c */ /* 0x000fe4000bf25310 */
[----:B------:R-:W-:-:S11]  /*0e30*/  R2UR UR5, R5 ;  /* 0x00000000050572ca */ /* 0x000fd600000e0000 */
[----:B------:R-:W-:Y:S05]  /*0e40*/  @!P1 BRA `(.L_x_12) ;  /* 0x0000000000309947 */ /* 0x000fea0003800000 */
[----:B------:R-:W-:Y:S01]  /*0e50*/  R2UR UR4, R0 ;  /* 0x00000000000472ca */ /* 0x000fe200000e0000 */
[----:B------:R-:W-:Y:S01]  /*0e60*/  ULDC UR11, c[0x0][0x634] ;  /* 0x00018d00000b7ab9 */ /* 0x000fe20000000800 */
[----:B------:R-:W-:-:S11]  /*0e70*/  R2UR UR12, R5 ;  /* 0x00000000050c72ca */ /* 0x000fd600000e0000 */
[----:B------:R-:W-:-:S04]  /*0e80*/  UIADD3 UR11, UP1, UR4, UR11, URZ ;  /* 0x0000000b040b7290 */ /* 0x000fc8000ff3e03f */
[----:B------:R-:W-:-:S04]  /*0e90*/  UIADD3.X UR12, URZ, UR12, URZ, UP1, !UPT ;  /* 0x0000000c3f0c7290 */ /* 0x000fc80008ffe43f */
[----:B------:R-:W-:-:S04]  /*0ea0*/  UIMAD.WIDE.U32 UR4, UR12, UR24, URZ ;  /* 0x000000180c0472a5 */ /* 0x000fc8000f8e003f */
[----:B------:R-:W-:Y:S02]  /*0eb0*/  UIMAD.WIDE.U32 UR14, UP1, UR11, UR25, UR4 ;  /* 0x000000190b0e72a5 */ /* 0x000fe4000f820004 */
[----:B------:R-:W-:Y:S02]  /*0ec0*/  UIMAD.WIDE.U32 UR4, UR11, UR24, URZ ;  /* 0x000000180b0472a5 */ /* 0x000fe4000f8e003f */
[----:B------:R-:W-:Y:S02]  /*0ed0*/  UIADD3.X UR17, URZ, URZ, URZ, UP1, !UPT ;  /* 0x0000003f3f117290 */ /* 0x000fe40008ffe43f */
[----:B------:R-:W-:Y:S01]  /*0ee0*/  UIADD3 URZ, UP1, UR5, UR14, URZ ;  /* 0x0000000e053f7290 */ /* 0x000fe2000ff3e03f */
[----:B------:R-:W-:-:S03]  /*0ef0*/  UMOV UR16, UR15 ;  /* 0x0000000f00107c82 */ /* 0x000fc60008000000 */
[----:B------:R-:W-:-:S12]  /*0f00*/  UIMAD.WIDE.U32.X UR4, UR12, UR25, UR16, UP1 ;  /* 0x000000190c0472a5 */ /* 0x000fd800088e0410 */
.L_x_12:
[----:B------:R-:W-:Y:S01]  /*0f10*/  USHF.R.U64 UR4, UR4, UR26, UR5 ;  /* 0x0000001a04047299 */ /* 0x000fe20008001205 */
[----:B------:R-:W-:Y:S01]  /*0f20*/  R2UR UR15, R5 ;  /* 0x00000000050f72ca */ /* 0x000fe200000e0000 */
[----:B------:R-:W-:Y:S02]  /*0f30*/  USHF.R.U32.HI UR5, URZ, UR26, UR5 ;  /* 0x0000001a3f057299 */ /* 0x000fe40008011605 */
[----:B------:R-:W-:Y:S01]  /*0f40*/  UIADD3 UR12, UP1, URZ, -UR4, URZ ;  /* 0x800000043f0c7290 */ /* 0x000fe2000ff3e03f */
[----:B------:R-:W-:Y:S01]  /*0f50*/  ULDC.64 UR16, c[0x0][0x620] ;  /* 0x0001880000107ab9 */ /* 0x000fe20000000a00 */
[----:B------:R-:W-:Y:S02]  /*0f60*/  UMOV UR14, UR27 ;  /* 0x0000001b000e7c82 */ /* 0x000fe40008000000 */
[----:B------:R-:W-:Y:S01]  /*0f70*/  UIADD3.X UR5, URZ, ~UR5, URZ, UP1, !UPT ;  /* 0x800000053f057290 */ /* 0x000fe20008ffe43f */
[----:B------:R-:W-:Y:S01]  /*0f80*/  ULDC UR11, c[0x0][0x618] ;  /* 0x00018600000b7ab9 */ /* 0x000fe20000000800 */
[----:B------:R-:W-:-:S02]  /*0f90*/  @UP2 UIMAD UR8, UR19, UR10, UR9 ;  /* 0x0000000a130822a4 */ /* 0x000fc4000f8e0209 */
[----:B------:R-:W-:Y:S02]  /*0fa0*/  UIMAD UR5, UR5, UR16, URZ ;  /* 0x00000010050572a4 */ /* 0x000fe4000f8e023f */
[----:B------:R-:W-:Y:S02]  /*0fb0*/  UIMAD.WIDE.U32 UR14, UR12, UR16, UR14 ;  /* 0x000000100c0e72a5 */ /* 0x000fe4000f8e000e */
[----:B------:R-:W-:Y:S01]  /*0fc0*/  UIMAD UR12, UR12, UR17, UR5 ;  /* 0x000000110c0c72a4 */ /* 0x000fe2000f8e0205 */
[----:B------:R-:W-:Y:S01]  /*0fd0*/  ULDC UR16, c[0x0][0x608] ;  /* 0x0001820000107ab9 */ /* 0x000fe20000000800 */
[----:B------:R-:W-:Y:S02]  /*0fe0*/  ULDC UR28, c[0x0][0x658] ;  /* 0x00019600001c7ab9 */ /* 0x000fe40000000800 */
[----:B------:R-:W-:Y:S01]  /*0ff0*/  UIADD3 UR12, UR15, UR12, URZ ;  /* 0x0000000c0f0c7290 */ /* 0x000fe2000fffe03f */
[----:B------:R-:W-:Y:S01]  /*1000*/  UMOV UR9, 0xffffffff ;  /* 0xffffffff00097882 */ /* 0x000fe20000000000 */
[----:B------:R-:W-:-:S02]  /*1010*/  ULDC UR5, c[0x0][0x600] ;  /* 0x0001800000057ab9 */ /* 0x000fc40000000800 */
[----:B------:R-:W-:Y:S02]  /*1020*/  USHF.R.U64 UR27, UR14, UR11, UR12 ;  /* 0x0000000b0e1b7299 */ /* 0x000fe4000800120c */
[----:B------:R-:W-:Y:S02]  /*1030*/  USHF.R.U32.HI UR12, URZ, UR11, UR12 ;  /* 0x0000000b3f0c7299 */ /* 0x000fe4000801160c */
[----:B------:R-:W-:Y:S01]  /*1040*/  USHF.L.U32 UR9, UR9, UR28, URZ ;  /* 0x0000001c09097299 */ /* 0x000fe2000800063f */
[----:B------:R-:W-:Y:S01]  /*1050*/  ULDC.64 UR10, c[0x0][0x640] ;  /* 0x00019000000a7ab9 */ /* 0x000fe20000000a00 */
[----:B------:R-:W-:Y:S01]  /*1060*/  USHF.R.U64 UR32, UR27, UR16, UR12 ;  /* 0x000000101b207299 */ /* 0x000fe2000800120c */
[----:B------:R-:W-:Y:S01]  /*1070*/  ISETP.NE.U32.AND P1, PT, RZ, UR10, PT ;  /* 0x0000000aff007c0c */ /* 0x000fe2000bf25070 */
[----:B------:R-:W-:Y:S02]  /*1080*/  USHF.R.U32.HI UR12, URZ, UR16, UR12 ;  /* 0x000000103f0c7299 */ /* 0x000fe4000801160c */
[----:B------:R-:W-:Y:S01]  /*1090*/  UIADD3 UR26, UR5, -0x1, URZ ;  /* 0xffffffff051a7890 */ /* 0x000fe2000fffe03f */
[----:B------:R-:W-:Y:S01]  /*10a0*/  ISETP.NE.AND.EX P1, PT, RZ, UR11, PT, P1 ;  /* 0x0000000bff007c0c */ /* 0x000fe2000bf25310 */
[----:B------:R-:W-:-:S02]  /*10b0*/  USHF.R.U64 UR33, UR32, UR28, UR12 ;  /* 0x0000001c20217299 */ /* 0x000fc4000800120c */
[----:B------:R-:W-:Y:S02]  /*10c0*/  USHF.R.U32.HI UR14, URZ, UR28, UR12 ;  /* 0x0000001c3f0e7299 */ /* 0x000fe4000801160c */
[----:B------:R-:W-:Y:S01]  /*10d0*/  ULOP3.LUT UR12, URZ, UR9, URZ, 0x33, !UPT ;  /* 0x000000093f0c7292 */ /* 0x000fe2000f8e333f */
[----:B------:R-:W-:Y:S01]  /*10e0*/  ULDC UR29, c[0x0][0x648] ;  /* 0x00019200001d7ab9 */ /* 0x000fe20000000800 */
[----:B------:R-:W-:Y:S01]  /*10f0*/  ULDC UR30, c[0x0][0x638] ;  /* 0x00018e00001e7ab9 */ /* 0x000fe20000000800 */
[----:B------:R-:W-:Y:S01]  /*1100*/  UMOV UR31, 0x1 ;  /* 0x00000001001f7882 */ /* 0x000fe20000000000 */
[----:B------:R-:W-:-:S04]  /*1110*/  UMOV UR9, UR33 ;  /* 0x0000002100097c82 */ /* 0x000fc80008000000 */
[----:B------:R-:W-:Y:S05]  /*1120*/  @!P1 BRA `(.L_x_13) ;  /* 0x0000000000309947 */ /* 0x000fea0003800000 */
[----:B------:R-:W-:Y:S02]  /*1130*/  ULDC UR9, c[0x0][0x64c] ;  /* 0x0001930000097ab9 */ /* 0x000fe40000000800 */
        /* <DEDUP_REMOVED lines=8> */
[----:B------:R-:W-:-:S07]  /*11c0*/  UIMAD.WIDE.U32.X UR10, UR19, UR11, UR24, UP1 ;  /* 0x0000000b130a72a5 */ /* 0x000fce00088e0418 */
[----:B------:R-:W-:Y:S01]  /*11d0*/  UMOV UR9, UR10 ;  /* 0x0000000a00097c82 */ /* 0x000fe20008000000 */
[----:B------:R-:W-:-:S05]  /*11e0*/  UMOV UR14, UR11 ;  /* 0x0000000b000e7c82 */ /* 0x000fca0008000000 */
.L_x_13:
[----:B------:R-:W-:Y:S01]  /*11f0*/  USHF.R.U64 UR10, UR9, UR29, UR14 ;  /* 0x0000001d090a7299 */ /* 0x000fe2000800120e */
[----:B------:R-:W-:Y:S01]  /*1200*/  IMAD.MOV.U32 R11, RZ, RZ, 0x1 ;  /* 0x00000001ff0b7424 */ /* 0x000fe200078e00ff */
[----:B------:R-:W-:Y:S01]  /*1210*/  USHF.L.U32 UR9, UR31, UR28, URZ ;  /* 0x0000001c1f097299 */ /* 0x000fe2000800063f */
[----:B------:R-:W-:Y:S01]  /*1220*/  IMAD.U32 R4, RZ, RZ, UR4 ;  /* 0x00000004ff047e24 */ /* 0x000fe2000f8e00ff */
[----:B------:R-:W-:Y:S02]  /*1230*/  ULOP3.LUT UR12, UR32, UR12, URZ, 0xc0, !UPT ;  /* 0x0000000c200c7292 */ /* 0x000fe4000f8ec03f */
[----:B------:R-:W-:Y:S02]  /*1240*/  UIADD3 UR11, -UR10, URZ, URZ ;  /* 0x0000003f0a0b7290 */ /* 0x000fe4000fffe13f */
[----:B------:R-:W-:Y:S02]  /*1250*/  UIMAD UR12, UR9, UR10, UR12 ;  /* 0x0000000a090c72a4 */ /* 0x000fe4000f8e020c */
[----:B------:R-:W-:-:S02]  /*1260*/  ULOP3.LUT UR26, UR27, UR26, URZ, 0xc0, !UPT ;  /* 0x0000001a1b1a7292 */ /* 0x000fc4000f8ec03f */
[----:B------:R-:W-:Y:S01]  /*1270*/  UIMAD UR9, UR11, UR30, UR33 ;  /* 0x0000001e0b0972a4 */ /* 0x000fe2000f8e0221 */
[----:B------:R-:W-:Y:S02]  /*1280*/  ULDC UR10, c[0x0][0x610] ;  /* 0x00018400000a7ab9 */ /* 0x000fe40000000800 */
[----:B------:R-:W-:Y:S02]  /*1290*/  UIMAD UR8, UR12, UR10, UR8 ;  /* 0x0000000a0c0872a4 */ /* 0x000fe4000f8e0208 */
[----:B------:R-:W-:-:S04]  /*12a0*/  UIMAD UR9, UR9, UR5, UR26 ;  /* 0x00000005090972a4 */ /* 0x000fc8000f8e021a */
[----:B------:R-:W-:Y:S02]  /*12b0*/  USEL UR5, UR9, UR8, !UP2 ;  /* 0x0000000809057287 */ /* 0x000fe4000d000000 */
[----:B------:R-:W-:-:S04]  /*12c0*/  USEL UR8, UR8, UR9, !UP2 ;  /* 0x0000000908087287 */ /* 0x000fc8000d000000 */
[----:B------:R-:W-:Y:S02]  /*12d0*/  IMAD.U32 R3, RZ, RZ, UR5 ;  /* 0x00000005ff037e24 */ /* 0x000fe4000f8e00ff */
[----:B------:R-:W-:-:S07]  /*12e0*/  IMAD.U32 R2, RZ, RZ, UR8 ;  /* 0x00000008ff027e24 */ /* 0x000fce000f8e00ff */
.L_x_11:
[----:B------:R-:W-:Y:S05]  /*12f0*/  @!P2 BRA `(.L_x_14) ;  /* 0x00000000000ca947 */ /* 0x000fea0003800000 */
[----:B------:R-:W-:Y:S01]  /*1300*/  UCGABAR_WAIT ;  /* 0x0000000000007dc7 */ /* 0x000fe20008000000 */
[----:B------:R-:W-:Y:S01]  /*1310*/  CCTL.IVALL ;  /* 0x00000000ff00798f */ /* 0x000fe20002000000 */
[----:B------:R-:W-:Y:S05]  /*1320*/  BRA `(.L_x_15) ;  /* 0x0000000000047947 */ /* 0x000fea0003800000 */
.L_x_14:
[----:B------:R-:W-:Y:S06]  /*1330*/  BAR.SYNC.DEFER_BLOCKING 0x0 ;  /* 0x0000000000007b1d */ /* 0x000fec0000010000 */
.L_x_15:
[----:B------:R-:W-:Y:S02]  /*1340*/  ULDC UR4, c[0x0][0x28c] ;  /* 0x0000a30000047ab9 */ /* 0x000fe40000000800 */
[----:B------:R-:W-:-:S04]  /*1350*/  UIADD3 UR4, UR4, 0x3f, URZ ;  /* 0x0000003f04047890 */ /* 0x000fc8000fffe03f */
[----:B------:R-:W-:-:S04]  /*1360*/  USHF.R.S32.HI UR5, URZ, 0x1f, UR4 ;  /* 0x0000001f3f057899 */ /* 0x000fc80008011404 */
[----:B------:R-:W-:-:S04]  /*1370*/  ULEA.HI UR5, UR5, UR4, URZ, 0x6 ;  /* 0x0000000405057291 */ /* 0x000fc8000f8f303f */
[----:B------:R-:W-:Y:S01]  /*1380*/  USHF.R.S32.HI UR14, URZ, 0x6, UR5 ;  /* 0x000000063f0e7899 */ /* 0x000fe20008011405 */
[----:B------:R-:W-:Y:S11]  /*1390*/  @!P3 BRA `(.L_x_16) ;  /* 0x000000440044b947 */ /* 0x000ff60003800000 */
[----:B------:R-:W-:-:S06]  /*13a0*/  UISETP.GT.U32.AND UP1, UPT, UR18, 0x1, UPT ;  /* 0x000000011200788c */ /* 0x000fcc000bf24070 */
[----:B------:R-:W-:-:S13]  /*13b0*/  PLOP3.LUT P1, PT, PT, PT, UP1, 0x80, 0x0 ;  /* 0x000000000000781c */ /* 0x000fda0003f2f018 */
[----:B------:R-:W-:Y:S05]  /*13c0*/  @P1 EXIT ;  /* 0x000000000000194d */ /* 0x000fea0003800000 */
.L_x_17:
[----:B------:R-:W-:-:S08]  /*13d0*/  NOP ;  /* 0x0000000000007918 */ /* 0x000fd00000000000 */
[----:B------:R-:W0:Y:S02]  /*13e0*/  USETMAXREG.TRY_ALLOC.CTAPOOL UP1, 0xe8 ;  /* 0x000000e8000079c8 */ /* 0x000e240008020600 */
[----:B0-----:R-:W-:-:S13]  /*13f0*/  PLOP3.LUT P1, PT, PT, PT, UP1, 0x80, 0x0 ;  /* 0x000000000000781c */ /* 0x001fda0003f2f018 */
[----:B------:R-:W-:Y:S05]  /*1400*/  @!P1 BRA `(.L_x_17) ;  /* 0xfffffffc00f09947 */ /* 0x000fea000383ffff */
[----:B------:R-:W-:-:S13]  /*1410*/  LOP3.LUT P1, RZ, R11, 0xff, RZ, 0xc0, !PT ;  /* 0x000000ff0bff7812 */ /* 0x000fda000782c0ff */
[----:B------:R-:W-:Y:S05]  /*1420*/  @!P1 EXIT ;  /* 0x000000000000994d */ /* 0x000fea0003800000 */
[----:B------:R-:W0:Y:S01]  /*1430*/  S2UR UR5, SR_CgaCtaId ;  /* 0x00000000000579c3 */ /* 0x000e220000008800 */
[CC--:B------:R-:W-:Y:S01]  /*1440*/  LEA.HI R6, R12.reuse, R7.reuse, RZ, 0x2 ;  /* 0x000000070c067211 */ /* 0x0c0fe200078f10ff */
[----:B------:R-:W-:Y:S01]  /*1450*/  USHF.R.U32.HI UR4, URZ, 0x2, UR14 ;  /* 0x000000023f047899 */ /* 0x000fe2000801160e */
[----:B------:R-:W-:Y:S01]  /*1460*/  LEA.HI R14, R12, R7, RZ, 0x5 ;  /* 0x000000070c0e7211 */ /* 0x000fe200078f28ff */
[----:B------:R-:W-:Y:S01]  /*1470*/  UMOV UR12, 0x400 ;  /* 0x00000400000c7882 */ /* 0x000fe20000000000 */
[--C-:B------:R-:W-:Y:S01]  /*1480*/  SHF.R.S32.HI R13, RZ, 0x2, R6.reuse ;  /* 0x00000002ff0d7819 */ /* 0x100fe20000011406 */
[----:B------:R-:W-:Y:S01]  /*1490*/  ULOP3.LUT UR15, UR14, 0x3, URZ, 0xc0, !UPT ;  /* 0x000000030e0f7892 */ /* 0x000fe2000f8ec03f */
[----:B------:R-:W-:Y:S01]  /*14a0*/  SHF.R.S32.HI R12, RZ, 0x1f, R6 ;  /* 0x0000001fff0c7819 */ /* 0x000fe20000011406 */
[----:B------:R-:W-:Y:S01]  /*14b0*/  ULOP3.LUT UR4, UR4, 0x1, URZ, 0xc0, !UPT ;  /* 0x0000000104047892 */ /* 0x000fe2000f8ec03f */
[----:B------:R-:W-:Y:S01]  /*14c0*/  LOP3.LUT R6, R6, 0xfffffffc, RZ, 0xc0, !PT ;  /* 0xfffffffc06067812 */ /* 0x000fe200078ec0ff */
[----:B------:R-:W-:Y:S01]  /*14d0*/  USEL UR15, UR15, URZ, !UP0 ;  /* 0x0000003f0f0f7287 */ /* 0x000fe2000c000000 */
[----:B------:R-:W-:Y:S01]  /*14e0*/  LEA.HI R12, R12, R13, RZ, 0x3 ;  /* 0x0000000d0c0c7211 */ /* 0x000fe200078f18ff */
[----:B------:R-:W-:-:S02]  /*14f0*/  UISETP.EQ.U32.AND UP0, UPT, UR4, 0x1, !UP0 ;  /* 0x000000010400788c */ /* 0x000fc4000c702070 */
[----:B------:R-:W-:Y:S01]  /*1500*/  IMAD.IADD R11, R7, 0x1, -R6 ;  /* 0x00000001070b7824 */ /* 0x000fe200078e0a06 */
[----:B------:R-:W-:Y:S01]  /*1510*/  LOP3.LUT R6, R12, 0xfffffff8, RZ, 0xc0, !PT ;  /* 0xfffffff80c067812 */ /* 0x000fe200078ec0ff */
[----:B------:R-:W-:Y:S01]  /*1520*/  VIADD R12, R16, 0xffffffff ;  /* 0xffffffff100c7836 */ /* 0x000fe20000000000 */
[----:B------:R-:W-:Y:S01]  /*1530*/  UISETP.LT.AND UP1, UPT, UR14, 0x1, UPT ;  /* 0x000000010e00788c */ /* 0x000fe2000bf21270 */
[----:B------:R-:W-:Y:S02]  /*1540*/  ULDC UR6, c[0x0][0x284] ;  /* 0x0000a10000067ab9 */ /* 0x000fe40000000800 */
[----:B------:R-:W-:Y:S01]  /*1550*/  IMAD.IADD R6, R13, 0x1, -R6 ;  /* 0x000000010d067824 */ /* 0x000fe200078e0a06 */
[C---:B------:R-:W-:Y:S01]  /*1560*/  ISETP.NE.AND P1, PT, R12.reuse, RZ, PT ;  /* 0x000000ff0c00720c */ /* 0x040fe20003f25270 */
[----:B------:R-:W-:Y:S01]  /*1570*/  IMAD.SHL.U32 R12, R12, 0x8, RZ ;  /* 0x000000080c0c7824 */ /* 0x000fe200078e00ff */
[----:B------:R-:W-:Y:S01]  /*1580*/  SHF.R.S32.HI R13, RZ, 0x5, R14 ;  /* 0x00000005ff0d7819 */ /* 0x000fe2000001140e */
[----:B0-----:R-:W-:Y:S01]  /*1590*/  ULEA UR12, UR5, UR12, 0x18 ;  /* 0x0000000c050c7291 */ /* 0x001fe2000f8ec03f */
[--C-:B------:R-:W-:Y:S01]  /*15a0*/  SHF.R.S32.HI R7, RZ, 0x1f, R6.reuse ;  /* 0x0000001fff077819 */ /* 0x100fe20000011406 */
[----:B------:R-:W-:Y:S01]  /*15b0*/  USEL UR16, UR14, 0x1, UP1 ;  /* 0x000000010e107887 */ /* 0x000fe20008800000 */
[----:B------:R-:W-:Y:S01]  /*15c0*/  LOP3.LUT R12, R12, 0x8, RZ, 0xc0, !PT ;  /* 0x000000080c0c7812 */ /* 0x000fe200078ec0ff */
[----:B------:R-:W-:Y:S01]  /*15d0*/  UIADD3 UR4, UR12, 0x4180, URZ ;  /* 0x000041800c047890 */ /* 0x000fe2000fffe03f */
[C-C-:B------:R-:W-:Y:S01]  /*15e0*/  IMAD R18, R13.reuse, -0x10, -R6.reuse ;  /* 0xfffffff00d127824 */ /* 0x140fe200078e0a06 */
[----:B------:R-:W-:Y:S01]  /*15f0*/  UIADD3 UR5, UR12, 0x180, URZ ;  /* 0x000001800c057890 */ /* 0x000fe2000fffe03f */
[----:B------:R-:W-:Y:S01]  /*1600*/  IMAD.WIDE R6, R13, 0x10, R6 ;  /* 0x000000100d067825 */ /* 0x000fe200078e0206 */
[----:B------:R-:W-:Y:S01]  /*1610*/  UIADD3 UR33, UR12, 0x50, URZ ;  /* 0x000000500c217890 */ /* 0x000fe2000fffe03f */
[----:B------:R-:W-:Y:S01]  /*1620*/  SEL R85, RZ, 0x1, P1 ;  /* 0x00000001ff557807 */ /* 0x000fe20000800000 */
[----:B------:R-:W-:Y:S01]  /*1630*/  USHF.R.U32.HI UR4, URZ, 0x4, UR4 ;  /* 0x000000043f047899 */ /* 0x000fe20008011604 */
[C---:B------:R-:W-:Y:S01]  /*1640*/  LOP3.LUT R86, R12.reuse, 0x8, RZ, 0x3c, !PT ;  /* 0x000000080c567812 */ /* 0x040fe200078e3cff */
[----:B------:R-:W-:Y:S01]  /*1650*/  USHF.R.U32.HI UR5, URZ, 0x4, UR5 ;  /* 0x000000043f057899 */ /* 0x000fe20008011605 */
[----:B------:R-:W-:Y:S01]  /*1660*/  LOP3.LUT R17, R12, 0x18, RZ, 0x3c, !PT ;  /* 0x000000180c117812 */ /* 0x000fe200078e3cff */
[----:B------:R-:W-:Y:S01]  /*1670*/  ULOP3.LUT UR4, UR4, 0x3fff, URZ, 0xc0, !UPT ;  /* 0x00003fff04047892 */ /* 0x000fe2000f8ec03f */
[----:B------:R-:W-:Y:S01]  /*1680*/  LEA R16, R16, UR33, 0x3 ;  /* 0x0000002110107c11 */ /* 0x000fe2000f8e18ff */
[----:B------:R-:W-:Y:S01]  /*1690*/  ULOP3.LUT UR5, UR5, 0x3fff, URZ, 0xc0, !UPT ;  /* 0x00003fff05057892 */ /* 0x000fe2000f8ec03f */
[----:B------:R-:W-:Y:S01]  /*16a0*/  VIADD R18, R18, UR6 ;  /* 0x0000000612127c36 */ /* 0x000fe20008000000 */
[----:B------:R-:W-:-:S02]  /*16b0*/  ULOP3.LUT UR31, UR7, 0x1, URZ, 0xfc, !UPT ;  /* 0x00000001071f7892 */ /* 0x000fc4000f8efc3f */
[----:B------:R-:W-:Y:S02]  /*16c0*/  USHF.L.U32 UR32, UR14, 0x1, URZ ;  /* 0x000000010e207899 */ /* 0x000fe4000800063f */
[----:B------:R-:W-:Y:S02]  /*16d0*/  UIADD3 UR16, -UR16, UR14, URZ ;  /* 0x0000000e10107290 */ /* 0x000fe4000fffe13f */
[----:B------:R-:W-:Y:S02]  /*16e0*/  USEL UR17, URZ, 0x1, !UP0 ;  /* 0x000000013f117887 */ /* 0x000fe4000c000000 */
[----:B------:R-:W-:Y:S02]  /*16f0*/  ULOP3.LUT UR18, UR4, 0x10000, URZ, 0xfc, !UPT ;  /* 0x0001000004127892 */ /* 0x000fe4000f8efc3f */
[----:B------:R-:W-:-:S12]  /*1700*/  ULOP3.LUT UR19, UR5, 0x10000, URZ, 0xfc, !UPT ;  /* 0x0001000005137892 */ /* 0x000fd8000f8efc3f */
.L_x_108:
[----:B------:R-:W-:Y:S01]  /*1710*/  SHF.L.U32 R13, R85, 0x1f, RZ ;  /* 0x0000001f550d7819 */ /* 0x000fe200000006ff */
[----:B------:R-:W0:Y:S01]  /*1720*/  LDC R12, c[0x0][0x28c] ;  /* 0x0000a300ff0c7b82 */ /* 0x000e220000000800 */
[----:B------:R-:W-:Y:S01]  /*1730*/  UMOV UR4, URZ ;  /* 0x0000003f00047c82 */ /* 0x000fe20008000000 */
[----:B------:R-:W-:Y:S01]  /*1740*/  UMOV UR24, UR15 ;  /* 0x0000000f00187c82 */ /* 0x000fe20008000000 */
[----:B------:R-:W1:Y:S01]  /*1750*/  SYNCS.PHASECHK.TRANS64.TRYWAIT P1, [R16+URZ+-0x8], R13 ;  /* 0xfffff80d100075a7 */ /* 0x000e62000802017f */
[----:B0-----:R-:W-:Y:S01]  /*1760*/  ISETP.GE.AND P2, PT, R12, 0x1, PT ;  /* 0x000000010c00780c */ /* 0x001fe20003f46270 */
[----:B-12-4-:R-:W-:-:S12]  /*1770*/  @!P1 BRA `(.L_x_18) ;  /* 0x00000050005c9947 */ /* 0x016fd80003800000 */
.L_x_130:
[----:B------:R-:W-:Y:S01]  /*1780*/  UMOV UR5, URZ ;  /* 0x0000003f00057c82 */ /* 0x000fe20008000000 */
[----:B------:R-:W-:Y:S01]  /*1790*/  UMOV UR6, URZ ;  /* 0x0000003f00067c82 */ /* 0x000fe20008000000 */
[----:B------:R-:W-:Y:S01]  /*17a0*/  CS2R R20, SRZ ;  /* 0x0000000000147805 */ /* 0x000fe2000001ff00 */
[----:B------:R-:W-:Y:S01]  /*17b0*/  IMAD.MOV.U32 R19, RZ, RZ, RZ ;  /* 0x000000ffff137224 */ /* 0x000fe200078e00ff */
[----:B------:R-:W-:Y:S02]  /*17c0*/  CS2R R56, SRZ ;  /* 0x0000000000387805 */ /* 0x000fe4000001ff00 */
[----:B------:R-:W-:Y:S02]  /*17d0*/  CS2R R58, SRZ ;  /* 0x00000000003a7805 */ /* 0x000fe4000001ff00 */
[----:B------:R-:W-:Y:S02]  /*17e0*/  CS2R R60, SRZ ;  /* 0x00000000003c7805 */ /* 0x000fe4000001ff00 */
[----:B------:R-:W-:-:S02]  /*17f0*/  CS2R R62, SRZ ;  /* 0x00000000003e7805 */ /* 0x000fc4000001ff00 */
[----:B------:R-:W-:Y:S02]  /*1800*/  CS2R R64, SRZ ;  /* 0x0000000000407805 */ /* 0x000fe4000001ff00 */
[----:B------:R-:W-:Y:S02]  /*1810*/  CS2R R66, SRZ ;  /* 0x0000000000427805 */ /* 0x000fe4000001ff00 */
[----:B------:R-:W-:Y:S02]  /*1820*/  CS2R R68, SRZ ;  /* 0x0000000000447805 */ /* 0x000fe4000001ff00 */
[----:B------:R-:W-:Y:S02]  /*1830*/  CS2R R70, SRZ ;  /* 0x0000000000467805 */ /* 0x000fe4000001ff00 */
[----:B------:R-:W-:Y:S02]  /*1840*/  CS2R R72, SRZ ;  /* 0x0000000000487805 */ /* 0x000fe4000001ff00 */
[----:B------:R-:W-:-:S02]  /*1850*/  CS2R R74, SRZ ;  /* 0x00000000004a7805 */ /* 0x000fc4000001ff00 */
[----:B------:R-:W-:Y:S02]  /*1860*/  CS2R R76, SRZ ;  /* 0x00000000004c7805 */ /* 0x000fe4000001ff00 */
[----:B------:R-:W-:Y:S02]  /*1870*/  CS2R R78, SRZ ;  /* 0x00000000004e7805 */ /* 0x000fe4000001ff00 */
[----:B------:R-:W-:Y:S02]  /*1880*/  CS2R R80, SRZ ;  /* 0x0000000000507805 */ /* 0x000fe4000001ff00 */
[----:B------:R-:W-:Y:S01]  /*1890*/  CS2R R82, SRZ ;  /* 0x0000000000527805 */ /* 0x000fe2000001ff00 */
[----:B------:R-:W-:Y:S01]  /*18a0*/  IMAD.MOV.U32 R84, RZ, RZ, RZ ;  /* 0x000000ffff547224 */ /* 0x000fe200078e00ff */
[----:B------:R-:W-:Y:S01]  /*18b0*/  CS2R R24, SRZ ;  /* 0x0000000000187805 */ /* 0x000fe2000001ff00 */
[----:B------:R-:W-:Y:S01]  /*18c0*/  IMAD.U32 R22, RZ, RZ, UR17 ;  /* 0x00000011ff167e24 */ /* 0x000fe2000f8e00ff */
        /* <DEDUP_REMOVED lines=14> */
[----:B------:R-:W-:Y:S01]  /*19b0*/  CS2R R54, SRZ ;  /* 0x0000000000367805 */ /* 0x000fe2000001ff00 */
[----:B------:R-:W-:Y:S06]  /*19c0*/  @!P2 BRA `(.L_x_19) ;  /* 0x000000040060a947 */ /* 0x000fec0003800000 */
[----:B------:R-:W-:-:S06]  /*19d0*/  UISETP.NE.AND UP0, UPT, UR31, 0x3, UPT ;  /* 0x000000031f00788c */ /* 0x000fcc000bf05270 */
[----:B------:R-:W-:-:S13]  /*19e0*/  PLOP3.LUT P2, PT, PT, PT, UP0, 0x80, 0x0 ;  /* 0x000000000000781c */ /* 0x000fda0003f4f008 */
[----:B------:R-:W-:Y:S05]  /*19f0*/  @!P2 BRA `(.L_x_20) ;  /* 0x000000000004a947 */ /* 0x000fea0003800000 */
[----:B------:R-:W-:Y:S01]  /*1a00*/  BPT.TRAP 0x1 ;  /* 0x000000040000795c */ /* 0x000fe20000300000 */
.L_x_20:
[----:B------:R-:W-:Y:S01]  /*1a10*/  ULEA UR4, UR15, UR12, 0x3 ;  /* 0x0000000c0f047291 */ /* 0x000fe2000f8e183f */
[----:B------:R-:W-:-:S05]  /*1a20*/  IMAD.U32 R12, RZ, RZ, UR17 ;  /* 0x00000011ff0c7e24 */ /* 0x000fca000f8e00ff */
[----:B------:R-:W-:-:S04]  /*1a30*/  SHF.L.U32 R12, R12, 0x1f, RZ ;  /* 0x0000001f0c0c7819 */ /* 0x000fc800000006ff */
[----:B------:R1:W3:Y:S01]  /*1a40*/  SYNCS.PHASECHK.TRANS64.TRYWAIT P1, [UR4], R12 ;  /* 0x0000000cff0075a7 */ /* 0x0002e20008020144 */
[----:B------:R-:W-:Y:S05]  /*1a50*/  @!P2 BRA `(.L_x_21) ;  /* 0x000000000004a947 */ /* 0x000fea0003800000 */
[----:B------:R-:W-:Y:S01]  /*1a60*/  BPT.TRAP 0x1 ;  /* 0x000000040000795c */ /* 0x000fe20000300000 */
.L_x_21:
[----:B---3--:R-:W-:Y:S05]  /*1a70*/  @P1 BRA `(.L_x_22) ;  /* 0x0000000000081947 */ /* 0x008fea0003800000 */
[----:B------:R-:W3:Y:S02]  /*1a80*/  SYNCS.PHASECHK.TRANS64.TRYWAIT P1, [UR4], R12 ;  /* 0x0000000cff0075a7 */ /* 0x000ee40008020144 */
[----:B---3--:R-:W-:Y:S05]  /*1a90*/  @!P1 BRA `(.L_x_23) ;  /* 0x0000004c00a89947 */ /* 0x008fea0003800000 */
.L_x_22:
[----:B------:R-:W-:Y:S01]  /*1aa0*/  ULEA UR8, UR15, UR19, 0x8 ;  /* 0x000000130f087291 */ /* 0x000fe2000f8e403f */
[----:B------:R-:W-:Y:S01]  /*1ab0*/  WARPGROUP.ARRIVE ;  /* 0x00000000000079c5 */ /* 0x000fe20000000000 */
[----:B------:R-:W-:Y:S01]  /*1ac0*/  ULEA UR10, UR15, UR18, 0x8 ;  /* 0x000000120f0a7291 */ /* 0x000fe2000f8e403f */
[----:B------:R-:W-:Y:S01]  /*1ad0*/  CS2R R20, SRZ ;  /* 0x0000000000147805 */ /* 0x000fe2000001ff00 */
[----:B------:R-:W-:Y:S01]  /*1ae0*/  UMOV UR9, 0x80000020 ;  /* 0x8000002000097882 */ /* 0x000fe20000000000 */
[----:B------:R-:W-:Y:S01]  /*1af0*/  UMOV UR11, 0x80000020 ;  /* 0x80000020000b7882 */ /* 0x000fe20000000000 */
[----:B------:R-:W-:Y:S01]  /*1b00*/  ULDC UR5, c[0x0][0x50c] ;  /* 0x0001430000057ab9 */ /* 0x000fe20000000800 */
[----:B------:R-:W-:Y:S01]  /*1b10*/  UMOV UR4, 0x2 ;  /* 0x0000000200047882 */ /* 0x000fe20000000000 */
[----:B------:R-:W-:Y:S01]  /*1b20*/  UISETP.NE.AND UP0, UPT, UR5, 0x2, UPT ;  /* 0x000000020500788c */ /* 0x000fe2000bf05270 */
[----:B------:R-:W-:Y:S01]  /*1b30*/  IMAD.MOV.U32 R19, RZ, RZ, RZ ;  /* 0x000000ffff137224 */ /* 0x000fe200078e00ff */
[----:B------:R-:W-:Y:S01]  /*1b40*/  CS2R R56, SRZ ;  /* 0x0000000000387805 */ /* 0x000fe2000001ff00 */
[----:B------:R-:W-:Y:S01]  /*1b50*/  QGMMA.64x64x32.F32.E4M3.E4M3 R24, gdesc[UR8], RZ, !UPT ;  /* 0x00e00000081879f3 */ /* 0x000fe2000c7008ff */
[----:B------:R-:W-:Y:S01]  /*1b60*/  USEL UR5, URZ, 0x1, UP0 ;  /* 0x000000013f057887 */ /* 0x000fe20008000000 */
[----:B------:R-:W-:Y:S01]  /*1b70*/  CS2R R58, SRZ ;  /* 0x00000000003a7805 */ /* 0x000fe2000001ff00 */
[----:B------:R-:W-:Y:S01]  /*1b80*/  UIADD3 UR8, UR8, 0x2, URZ ;  /* 0x0000000208087890 */ /* 0x000fe2000fffe03f */
[----:B------:R-:W-:Y:S01]  /*1b90*/  CS2R R60, SRZ ;  /* 0x00000000003c7805 */ /* 0x000fe2000001ff00 */
[----:B------:R-:W-:Y:S01]  /*1ba0*/  UIADD3 UR10, UR10, 0x2, URZ ;  /* 0x000000020a0a7890 */ /* 0x000fe2000fffe03f */
[----:B------:R-:W-:-:S02]  /*1bb0*/  CS2R R62, SRZ ;  /* 0x00000000003e7805 */ /* 0x000fc4000001ff00 */
[----:B------:R-:W-:Y:S01]  /*1bc0*/  ISETP.NE.AND P1, PT, RZ, UR5, PT ;  /* 0x00000005ff007c0c */ /* 0x000fe2000bf25270 */
[----:B------:R-:W-:Y:S01]  /*1bd0*/  UMOV UR9, 0x80000020 ;  /* 0x8000002000097882 */ /* 0x000fe20000000000 */
[----:B------:R-:W-:Y:S01]  /*1be0*/  UMOV UR11, 0x80000020 ;  /* 0x80000020000b7882 */ /* 0x000fe20000000000 */
        /* <DEDUP_REMOVED lines=9> */
[----:B------:R-:W-:Y:S01]  /*1c80*/  CS2R R82, SRZ ;  /* 0x0000000000527805 */ /* 0x000fe2000001ff00 */
[----:B------:R-:W-:Y:S01]  /*1c90*/  IMAD.MOV.U32 R84, RZ, RZ, RZ ;  /* 0x000000ffff547224 */ /* 0x000fe200078e00ff */
[----:B------:R-:W-:Y:S01]  /*1ca0*/  QGMMA.64x64x32.F32.E4M3.E4M3 R24, gdesc[UR8], R24, gsb0 ;  /* 0x00e00000081879f3 */ /* 0x000fe20008000818 */
[----:B------:R-:W-:Y:S05]  /*1cb0*/  @!P1 BRA `(.L_x_24) ;  /* 0x0000000000889947 */ /* 0x000fea0003800000 */
[----:B------:R-:W-:Y:S02]  /*1cc0*/  WARPGROUP.DEPBAR.LE gsb0, 0x0 ;  /* 0x00008000000079c5 */ /* 0x000fe40000010000 */
[----:B------:R-:W-:-:S01]  /*1cd0*/  FADD R83, RZ, R24 ;  /* 0x00000018ff537221 */ /* 0x000fc20000000000 */
[----:B------:R-:W-:Y:S01]  /*1ce0*/  FADD R84, RZ, R25 ;  /* 0x00000019ff547221 */ /* 0x000fe20000000000 */
        /* <DEDUP_REMOVED lines=30> */
[----:B------:R-:W-:-:S06]  /*1ed0*/  UMOV UR4, URZ ;  /* 0x0000003f00047c82 */ /* 0x000fcc0008000000 */
.L_x_24:
[----:B------:R-:W-:-:S04]  /*1ee0*/  UIADD3 UR24, UR15, 0x1, URZ ;  /* 0x000000010f187890 */ /* 0x000fc8000fffe03f */
[----:B------:R-:W-:-:S04]  /*1ef0*/  UISETP.NE.AND UP0, UPT, UR24, 0x4, UPT ;  /* 0x000000041800788c */ /* 0x000fc8000bf05270 */
[----:B------:R-:W-:Y:S02]  /*1f00*/  USEL UR6, URZ, 0x1, UP0 ;  /* 0x000000013f067887 */ /* 0x000fe40008000000 */
[----:B------:R-:W-:Y:S02]  /*1f10*/  USEL UR24, UR24, URZ, UP0 ;  /* 0x0000003f18187287 */ /* 0x000fe40008000000 */
[----:B------:R-:W-:-:S06]  /*1f20*/  ULOP3.LUT UR6, UR17, UR6, URZ, 0x3c, !UPT ;  /* 0x0000000611067292 */ /* 0x000fcc000f8e3c3f */
[----:B------:R-:W-:Y:S01]  /*1f30*/  IMAD.U32 R22, RZ, RZ, UR6 ;  /* 0x00000006ff167e24 */ /* 0x000fe2000f8e00ff */
[----:B------:R-:W-:-:S06]  /*1f40*/  UMOV UR6, 0x1 ;  /* 0x0000000100067882 */ /* 0x000fcc0000000000 */
.L_x_19:
[----:B------:R-:W-:-:S06]  /*1f50*/  UISETP.GE.AND UP0, UPT, UR16, 0x1, UPT ;  /* 0x000000011000788c */ /* 0x000fcc000bf06270 */
[----:B------:R-:W-:-:S13]  /*1f60*/  PLOP3.LUT P1, PT, PT, PT, UP0, 0x80, 0x0 ;  /* 0x000000000000781c */ /* 0x000fda0003f2f008 */
[----:B------:R-:W-:Y:S05]  /*1f70*/  @!P1 BRA `(.L_x_25) ;  /* 0x00000004006c9947 */ /* 0x000fea0003800000 */
[----:B01----:R-:W-:Y:S01]  /*1f80*/  IMAD.U32 R12, RZ, RZ, UR16 ;  /* 0x00000010ff0c7e24 */ /* 0x003fe2000f8e00ff */
[----:B------:R-:W-:Y:S01]  /*1f90*/  ULDC UR25, c[0x0][0x50c] ;  /* 0x0001430000197ab9 */ /* 0x000fe20000000800 */
[----:B------:R-:W-:-:S07]  /*1fa0*/  IMAD.U32 R13, RZ, RZ, UR15 ;  /* 0x0000000fff0d7e24 */ /* 0x000fce000f8e00ff */
.L_x_33:
[----:B------:R-:W-:-:S06]  /*1fb0*/  UISETP.NE.AND UP0, UPT, UR31, 0x3, UPT ;  /* 0x000000031f00788c */ /* 0x000fcc000bf05270 */
[----:B------:R-:W-:-:S13]  /*1fc0*/  PLOP3.LUT P2, PT, PT, PT, UP0, 0x80, 0x0 ;  /* 0x000000000000781c */ /* 0x000fda0003f4f008 */
[----:B0-----:R-:W-:Y:S05]  /*1fd0*/  @!P2 BRA `(.L_x_26) ;  /* 0x000000000004a947 */ /* 0x001fea0003800000 */
[----:B------:R-:W-:Y:S01]  /*1fe0*/  BPT.TRAP 0x1 ;  /* 0x000000040000795c */ /* 0x000fe20000300000 */
.L_x_26:
[----:B------:R-:W-:Y:S01]  /*1ff0*/  ULEA UR8, UR24, UR12, 0x3 ;  /* 0x0000000c18087291 */ /* 0x000fe2000f8e183f */
[----:B------:R-:W-:-:S08]  /*2000*/  SHF.L.U32 R14, R22, 0x1f, RZ ;  /* 0x0000001f160e7819 */ /* 0x000fd000000006ff */
[----:B------:R0:W1:Y:S01]  /*2010*/  SYNCS.PHASECHK.TRANS64.TRYWAIT P1, [UR8], R14 ;  /* 0x0000000eff0075a7 */ /* 0x0000620008020148 */
[----:B------:R-:W-:Y:S05]  /*2020*/  @!P2 BRA `(.L_x_27) ;  /* 0x000000000004a947 */ /* 0x000fea0003800000 */
[----:B------:R-:W-:Y:S01]  /*2030*/  BPT.TRAP 0x1 ;  /* 0x000000040000795c */ /* 0x000fe20000300000 */
.L_x_27:
[----:B-1----:R-:W-:Y:S05]  /*2040*/  @P1 BRA `(.L_x_28) ;  /* 0x0000000000081947 */ /* 0x002fea0003800000 */
[----:B------:R-:W1:Y:S02]  /*2050*/  SYNCS.PHASECHK.TRANS64.TRYWAIT P1, [UR8], R14 ;  /* 0x0000000eff0075a7 */ /* 0x000e640008020148 */
[----:B-1----:R-:W-:Y:S05]  /*2060*/  @!P1 BRA `(.L_x_29) ;  /* 0x00000048004c9947 */ /* 0x002fea0003800000 */
.L_x_28:
[----:B------:R-:W-:Y:S01]  /*2070*/  UISETP.NE.AND UP0, UPT, UR5, URZ, UPT ;  /* 0x0000003f0500728c */ /* 0x000fe2000bf05270 */
[----:B------:R-:W-:Y:S01]  /*2080*/  WARPGROUP.ARRIVE ;  /* 0x00000000000079c5 */ /* 0x000fe20000000000 */
[----:B------:R-:W-:Y:S02]  /*2090*/  ULEA UR8, UR24, UR19, 0x8 ;  /* 0x0000001318087291 */ /* 0x000fe4000f8e403f */
[----:B------:R-:W-:Y:S02]  /*20a0*/  USEL UR6, UR6, URZ, !UP0 ;  /* 0x0000003f06067287 */ /* 0x000fe4000c000000 */
[----:B------:R-:W-:Y:S02]  /*20b0*/  ULEA UR10, UR24, UR18, 0x8 ;  /* 0x00000012180a7291 */ /* 0x000fe4000f8e403f */
[----:B------:R-:W-:Y:S01]  /*20c0*/  UISETP.NE.U32.AND UP0, UPT, UR6, URZ, UPT ;  /* 0x0000003f0600728c */ /* 0x000fe2000bf05070 */
[----:B------:R-:W-:Y:S01]  /*20d0*/  UMOV UR9, 0x80000020 ;  /* 0x8000002000097882 */ /* 0x000fe20000000000 */
[----:B------:R-:W-:Y:S01]  /*20e0*/  UMOV UR11, 0x80000020 ;  /* 0x80000020000b7882 */ /* 0x000fe20000000000 */
[----:B------:R-:W-:-:S08]  /*20f0*/  UIADD3 UR4, UR4, 0x2, URZ ;  /* 0x0000000204047890 */ /* 0x000fd0000fffe03f */
[----:B------:R-:W-:Y:S01]  /*2100*/  QGMMA.64x64x32.F32.E4M3.E4M3 R24, gdesc[UR8], R24, UP0 ;  /* 0x00e00000081879f3 */ /* 0x000fe2000bf00818 */
[----:B------:R-:W-:Y:S02]  /*2110*/  UIADD3 UR8, UR8, 0x2, URZ ;  /* 0x0000000208087890 */ /* 0x000fe4000fffe03f */
[----:B------:R-:W-:Y:S01]  /*2120*/  UIADD3 UR10, UR10, 0x2, URZ ;  /* 0x000000020a0a7890 */ /* 0x000fe2000fffe03f */
[----:B------:R-:W-:Y:S01]  /*2130*/  UMOV UR9, 0x80000020 ;  /* 0x8000002000097882 */ /* 0x000fe20000000000 */
[----:B------:R-:W-:Y:S01]  /*2140*/  UMOV UR11, 0x80000020 ;  /* 0x80000020000b7882 */ /* 0x000fe20000000000 */
[----:B------:R-:W-:-:S04]  /*2150*/  UISETP.NE.AND UP0, UPT, UR4, UR25, UPT ;  /* 0x000000190400728c */ /* 0x000fc8000bf05270 */
[----:B------:R-:W-:-:S06]  /*2160*/  USEL UR5, URZ, 0x1, UP0 ;  /* 0x000000013f057887 */ /* 0x000fcc0008000000 */
[----:B------:R-:W-:Y:S01]  /*2170*/  ISETP.NE.AND P1, PT, RZ, UR5, PT ;  /* 0x00000005ff007c0c */ /* 0x000fe2000bf25270 */
[----:B------:R-:W-:Y:S03]  /*2180*/  QGMMA.64x64x32.F32.E4M3.E4M3 R24, gdesc[UR8], R24, gsb0 ;  /* 0x00e00000081879f3 */ /* 0x000fe60008000818 */
[----:B------:R-:W-:-:S09]  /*2190*/  WARPGROUP.DEPBAR.LE gsb0, 0x1 ;  /* 0x00008000000079c5 */ /* 0x000fd20000010100 */
[----:B------:R-:W-:Y:S05]  /*21a0*/  @!P1 BRA `(.L_x_30) ;  /* 0x0000000000889947 */ /* 0x000fea0003800000 */
[----:B------:R-:W-:Y:S02]  /*21b0*/  WARPGROUP.DEPBAR.LE gsb0, 0x0 ;  /* 0x00008000000079c5 */ /* 0x000fe40000010000 */
[----:B------:R-:W-:-:S01]  /*21c0*/  FADD R83, R24, R83 ;  /* 0x0000005318537221 */ /* 0x000fc20000000000 */
[----:B------:R-:W-:Y:S01]  /*21d0*/  FADD R84, R25, R84 ;  /* 0x0000005419547221 */ /* 0x000fe20000000000 */
        /* <DEDUP_REMOVED lines=30> */
[----:B------:R-:W-:-:S06]  /*23c0*/  UMOV UR4, URZ ;  /* 0x0000003f00047c82 */ /* 0x000fcc0008000000 */
.L_x_30:
[----:B------:R-:W-:Y:S05]  /*23d0*/  @!P2 BRA `(.L_x_31) ;  /* 0x000000000004a947 */ /* 0x000fea0003800000 */
[----:B------:R-:W-:Y:S01]  /*23e0*/  BPT.TRAP 0x1 ;  /* 0x000000040000795c */ /* 0x000fe20000300000 */
.L_x_31:
[----:B------:R-:W-:Y:S01]  /*23f0*/  UISETP.GT.U32.AND UP0, UPT, UR7, 0x1, UPT ;  /* 0x000000010700788c */ /* 0x000fe2000bf04070 */
[----:B01----:R-:W-:-:S05]  /*2400*/  @P0 LEA R14, R13, UR12, 0x3 ;  /* 0x0000000c0d0e0c11 */ /* 0x003fca000f8e18ff */
[----:B------:R-:W-:Y:S01]  /*2410*/  PLOP3.LUT P1, PT, PT, PT, UP0, 0x80, 0x0 ;  /* 0x000000000000781c */ /* 0x000fe20003f2f008 */
[----:B------:R-:W-:-:S05]  /*2420*/  @P0 VIADD R15, R14, 0x20 ;  /* 0x000000200e0f0836 */ /* 0x000fca0000000000 */
[----:B------:R-:W-:-:S04]  /*2430*/  @P0 PRMT R15, R8, 0x654, R15 ;  /* 0x00000654080f0816 */ /* 0x000fc8000000000f */
[----:B------:R0:W-:Y:S03]  /*2440*/  @P0 SYNCS.ARRIVE.TRANS64.RED.A1T0 RZ, [R15+URZ], RZ ;  /* 0x000000ff0fff09a7 */ /* 0x0001e6000810043f */
[----:B------:R-:W-:Y:S05]  /*2450*/  @P1 BRA `(.L_x_32) ;  /* 0x0000000000041947 */ /* 0x000fea0003800000 */
[----:B------:R-:W-:Y:S01]  /*2460*/  BPT.TRAP 0x1 ;  /* 0x000000040000795c */ /* 0x000fe20000300000 */
.L_x_32:
[----:B------:R-:W-:Y:S01]  /*2470*/  UIADD3 UR24, UR24, 0x1, URZ ;  /* 0x0000000118187890 */ /* 0x000fe2000fffe03f */
[C---:B------:R-:W-:Y:S01]  /*2480*/  ISETP.GT.AND P2, PT, R12.reuse, 0x1, PT ;  /* 0x000000010c00780c */ /* 0x040fe20003f44270 */
[----:B------:R-:W-:Y:S02]  /*2490*/  VIADD R13, R13, 0x1 ;  /* 0x000000010d0d7836 */ /* 0x000fe40000000000 */
[----:B------:R-:W-:Y:S01]  /*24a0*/  UISETP.NE.AND UP0, UPT, UR24, 0x4, UPT ;  /* 0x000000041800788c */ /* 0x000fe2000bf05270 */
[----:B------:R-:W-:Y:S02]  /*24b0*/  VIADD R12, R12, 0xffffffff ;  /* 0xffffffff0c0c7836 */ /* 0x000fe40000000000 */
[C---:B------:R-:W-:Y:S01]  /*24c0*/  ISETP.NE.AND P1, PT, R13.reuse, 0x4, PT ;  /* 0x000000040d00780c */ /* 0x040fe20003f25270 */
[----:B------:R-:W-:Y:S02]  /*24d0*/  USEL UR6, URZ, 0x1, UP0 ;  /* 0x000000013f067887 */ /* 0x000fe40008000000 */
[----:B------:R-:W-:Y:S01]  /*24e0*/  USEL UR24, UR24, URZ, UP0 ;  /* 0x0000003f18187287 */ /* 0x000fe20008000000 */
[----:B------:R-:W-:-:S03]  /*24f0*/  SEL R13, R13, RZ, P1 ;  /* 0x000000ff0d0d7207 */ /* 0x000fc60000800000 */
[----:B------:R-:W-:Y:S01]  /*2500*/  LOP3.LUT R22, R22, UR6, RZ, 0x3c, !PT ;  /* 0x0000000616167c12 */ /* 0x000fe2000f8e3cff */
[----:B------:R-:W-:Y:S01]  /*2510*/  UMOV UR6, 0x1 ;  /* 0x0000000100067882 */ /* 0x000fe20000000000 */
[----:B------:R-:W-:Y:S06]  /*2520*/  @P2 BRA `(.L_x_33) ;  /* 0xfffffff800a02947 */ /* 0x000fec000383ffff */
.L_x_25:
[----:B------:R-:W-:Y:S01]  /*2530*/  UISETP.NE.AND UP0, UPT, UR4, URZ, UPT ;  /* 0x0000003f0400728c */ /* 0x000fe2000bf05270 */
[----:B01----:R-:W0:Y:S03]  /*2540*/  LDC R12, c[0x0][0x28c] ;  /* 0x0000a300ff0c7b82 */ /* 0x003e260000000800 */
[----:B------:R-:W-:-:S06]  /*2550*/  USEL UR4, URZ, 0x1, !UP0 ;  /* 0x000000013f047887 */ /* 0x000fcc000c000000 */
[----:B------:R-:W-:-:S13]  /*2560*/  ISETP.NE.AND P1, PT, RZ, UR4, PT ;  /* 0x00000004ff007c0c */ /* 0x000fda000bf25270 */
[----:B------:R-:W-:Y:S05]  /*2570*/  @!P1 BRA `(.L_x_34) ;  /* 0x0000000000849947 */ /* 0x000fea0003800000 */
[----:B------:R-:W-:Y:S02]  /*2580*/  WARPGROUP.DEPBAR.LE gsb0, 0x0 ;  /* 0x00008000000079c5 */ /* 0x000fe40000010000 */
[----:B------:R-:W-:Y:S01]  /*2590*/  FADD R83, R24, R83 ;  /* 0x0000005318537221 */ /* 0x000fe20000000000 */
        /* <DEDUP_REMOVED lines=30> */
[----:B------:R-:W-:-:S07]  /*2780*/  FADD R20, R20, R55 ;  /* 0x0000003714147221 */ /* 0x000fce0000000000 */
.L_x_34:
[----:B0-----:R-:W-:Y:S01]  /*2790*/  ISETP.GE.AND P1, PT, R12, 0x1, PT ;  /* 0x000000010c00780c */ /* 0x001fe20003f26270 */
[----:B------:R0:W-:Y:S01]  /*27a0*/  SYNCS.ARRIVE.TRANS64.A1T0 RZ, [R86+UR33], RZ ;  /* 0x000000ff56ff79a7 */ /* 0x0001e20008100021 */
[----:B------:R-:W-:-:S11]  /*27b0*/  WARPGROUP.DEPBAR.LE gsb0, 0x0 ;  /* 0x00008000000079c5 */ /* 0x000fd60000010000 */
[----:B------:R-:W-:Y:S05]  /*27c0*/  @!P1 BRA `(.L_x_35) ;  /* 0x0000000000449947 */ /* 0x000fea0003800000 */
[----:B------:R-:W-:-:S06]  /*27d0*/  UISETP.NE.AND UP0, UPT, UR31, 0x3, UPT ;  /* 0x000000031f00788c */ /* 0x000fcc000bf05270 */
[----:B------:R-:W-:-:S13]  /*27e0*/  PLOP3.LUT P1, PT, PT, PT, UP0, 0x80, 0x0 ;  /* 0x000000000000781c */ /* 0x000fda0003f2f008 */
[----:B------:R-:W-:Y:S05]  /*27f0*/  @!P1 BRA `(.L_x_36) ;  /* 0x0000000000049947 */ /* 0x000fea0003800000 */
[----:B------:R-:W-:Y:S01]  /*2800*/  BPT.TRAP 0x1 ;  /* 0x000000040000795c */ /* 0x000fe20000300000 */
.L_x_36:
[----:B------:R-:W-:Y:S01]  /*2810*/  VOTEU.ANY UP0, P0 ;  /* 0x00000000003f7886 */ /* 0x000fe20000000100 */
[----:B------:R-:W-:-:S04]  /*2820*/  IMAD.U32 R13, RZ, RZ, UR12 ;  /* 0x0000000cff0d7e24 */ /* 0x000fc8000f8e00ff */
[----:B------:R-:W-:Y:S02]  /*2830*/  @UP0 UIADD3 UR4, UR16, UR15, URZ ;  /* 0x0000000f10040290 */ /* 0x000fe4000fffe03f */
[----:B------:R-:W-:-:S04]  /*2840*/  UISETP.GT.U32.AND UP0, UPT, UR7, 0x1, UPT ;  /* 0x000000010700788c */ /* 0x000fc8000bf04070 */
[----:B------:R-:W-:Y:S02]  /*2850*/  IMAD.U32 R12, RZ, RZ, UR4 ;  /* 0x00000004ff0c7e24 */ /* 0x000fe4000f8e00ff */
[----:B------:R-:W-:Y:S02]  /*2860*/  PLOP3.LUT P1, PT, PT, PT, UP0, 0x80, 0x0 ;  /* 0x000000000000781c */ /* 0x000fe40003f2f008 */
[----:B------:R-:W-:-:S05]  /*2870*/  @P0 IMAD.SHL.U32 R12, R12, 0x8, RZ ;  /* 0x000000080c0c0824 */ /* 0x000fca00078e00ff */
[----:B------:R-:W-:-:S04]  /*2880*/  @P0 LOP3.LUT R12, R12, 0x18, RZ, 0xc0, !PT ;  /* 0x000000180c0c0812 */ /* 0x000fc800078ec0ff */
[----:B------:R-:W-:-:S04]  /*2890*/  @P0 IADD3 R13, R13, 0x20, R12 ;  /* 0x000000200d0d0810 */ /* 0x000fc80007ffe00c */
[----:B------:R-:W-:-:S04]  /*28a0*/  @P0 PRMT R13, R8, 0x654, R13 ;  /* 0x00000654080d0816 */ /* 0x000fc8000000000d */
[----:B------:R1:W-:Y:S01]  /*28b0*/  @P0 SYNCS.ARRIVE.TRANS64.RED.A1T0 RZ, [R13+URZ], RZ ;  /* 0x000000ff0dff09a7 */ /* 0x0003e2000810043f */
[----:B------:R-:W-:Y:S05]  /*28c0*/  @P1 BRA `(.L_x_35) ;  /* 0x0000000000041947 */ /* 0x000fea0003800000 */
[----:B------:R-:W-:Y:S01]  /*28d0*/  BPT.TRAP 0x1 ;  /* 0x000000040000795c */ /* 0x000fe20000300000 */
.L_x_35:
[----:B-1----:R-:W-:Y:S01]  /*28e0*/  SHF.L.U32 R13, R85, 0x1f, RZ ;  /* 0x0000001f550d7819 */ /* 0x002fe200000006ff */
[----:B------:R-:W1:Y:S01]  /*28f0*/  LDC R22, c[0x0][0x288] ;  /* 0x0000a200ff167b82 */ /* 0x000e620000000800 */
[----:B------:R-:W-:Y:S02]  /*2900*/  IMAD.SHL.U32 R23, R2, 0x40, RZ ;  /* 0x0000004002177824 */ /* 0x000fe400078e00ff */
[----:B------:R-:W3:Y:S02]  /*2910*/  SYNCS.PHASECHK.TRANS64.TRYWAIT P1, [R16+URZ+0x8], R13 ;  /* 0x0000080d100075a7 */ /* 0x000ee4000802017f */
[----:B---3--:R-:W-:Y:S05]  /*2920*/  @!P1 BRA `(.L_x_37) ;  /* 0x0000004000349947 */ /* 0x008fea0003800000 */
.L_x_131:
[----:B------:R-:W-:Y:S01]  /*2930*/  ULDC UR4, c[0x0][0x284] ;  /* 0x0000a10000047ab9 */ /* 0x000fe20000000800 */
[----:B------:R-:W-:Y:S01]  /*2940*/  IMAD.SHL.U32 R29, R3, 0x40, RZ ;  /* 0x00000040031d7824 */ /* 0x000fe200078e00ff */
[----:B------:R-:W-:-:S04]  /*2950*/  ISETP.GE.AND P1, PT, R23, UR4, PT ;  /* 0x0000000417007c0c */ /* 0x000fc8000bf26270 */
[----:B-1----:R-:W-:-:S13]  /*2960*/  ISETP.GE.OR P1, PT, R29, R22, P1 ;  /* 0x000000161d00720c */ /* 0x002fda0000f26670 */
[----:B------:R-:W-:Y:S05]  /*2970*/  @P1 BRA `(.L_x_38) ;  /* 0x0000002400d01947 */ /* 0x000fea0003800000 */
[----:B------:R-:W1:Y:S01]  /*2980*/  LDC.64 R24, c[0x0][0x5c8] ;  /* 0x00017200ff187b82 */ /* 0x000e620000000a00 */
[----:B------:R-:W-:Y:S01]  /*2990*/  IMAD.SHL.U32 R14, R11, 0x2, RZ ;  /* 0x000000020b0e7824 */ /* 0x000fe200078e00ff */
[----:B------:R-:W-:Y:S01]  /*29a0*/  SHF.R.S32.HI R30, RZ, 0x1f, R4 ;  /* 0x0000001fff1e7819 */ /* 0x000fe20000011404 */
[----:B------:R-:W-:Y:S01]  /*29b0*/  ULDC.64 UR4, c[0x0][0x5d0] ;  /* 0x0001740000047ab9 */ /* 0x000fe20000000a00 */
[----:B------:R-:W-:Y:S01]  /*29c0*/  IMAD.WIDE R26, R2, 0x40, R6 ;  /* 0x00000040021a7825 */ /* 0x000fe200078e0206 */
[----:B------:R-:W-:Y:S01]  /*29d0*/  SHF.R.S32.HI R28, RZ, 0x1f, R29 ;  /* 0x0000001fff1c7819 */ /* 0x000fe2000001141d */
[----:B------:R-:W-:Y:S01]  /*29e0*/  BSSY B0, `(.L_x_38) ;  /* 0x000026d000007945 */ /* 0x000fe20003800000 */
[--C-:B------:R-:W-:Y:S01]  /*29f0*/  SHF.R.S32.HI R15, RZ, 0x1f, R14.reuse ;  /* 0x0000001fff0f7819 */ /* 0x100fe2000001140e */
[----:B------:R-:W-:Y:S02]  /*2a00*/  IMAD R3, R30, UR4, RZ ;  /* 0x000000041e037c24 */ /* 0x000fe4000f8e02ff */
[----:B---3--:R-:W-:-:S04]  /*2a10*/  IMAD.WIDE.U32 R12, R4, UR4, R14 ;  /* 0x00000004040c7c25 */ /* 0x008fc8000f8e000e */
[----:B------:R-:W-:Y:S01]  /*2a20*/  IMAD R3, R4, UR5, R3 ;  /* 0x0000000504037c24 */ /* 0x000fe2000f8e0203 */
[----:B------:R-:W-:Y:S01]  /*2a30*/  IADD3 R2, P1, R29, R12, RZ ;  /* 0x0000000c1d027210 */ /* 0x000fe20007f3e0ff */
[----:B------:R-:W-:-:S03]  /*2a40*/  ULDC.64 UR4, c[0x0][0x5c0] ;  /* 0x0001700000047ab9 */ /* 0x000fc60000000a00 */
[----:B------:R-:W-:Y:S01]  /*2a50*/  IADD3.X R3, R28, R13, R3, P1, !PT ;  /* 0x0000000d1c037210 */ /* 0x000fe20000ffe403 */
[-C--:B-1----:R-:W-:Y:S02]  /*2a60*/  IMAD R12, R27, R24.reuse, RZ ;  /* 0x000000181b0c7224 */ /* 0x082fe400078e02ff */
[----:B------:R-:W-:-:S04]  /*2a70*/  IMAD.WIDE.U32 R2, R26, R24, R2 ;  /* 0x000000181a027225 */ /* 0x000fc800078e0002 */
[----:B------:R-:W-:Y:S01]  /*2a80*/  IMAD R13, R26, R25, R12 ;  /* 0x000000191a0d7224 */ /* 0x000fe200078e020c */
[----:B------:R-:W-:Y:S02]  /*2a90*/  LEA R12, P1, R24, R2, 0x3 ;  /* 0x00000002180c7211 */ /* 0x000fe400078218ff */
[----:B------:R-:W-:Y:S01]  /*2aa0*/  IADD3 R2, P2, R2, UR4, RZ ;  /* 0x0000000402027c10 */ /* 0x000fe2000ff5e0ff */
[----:B------:R-:W-:Y:S01]  /*2ab0*/  IMAD.IADD R3, R3, 0x1, R13 ;  /* 0x0000000103037824 */ /* 0x000fe200078e020d */
[----:B------:R-:W-:-:S04]  /*2ac0*/  IADD3 R12, P3, R12, UR4, RZ ;  /* 0x000000040c0c7c10 */ /* 0x000fc8000ff7e0ff */
[----:B------:R-:W-:Y:S01]  /*2ad0*/  LEA.HI.X R13, R24, R3, R25, 0x3, P1 ;  /* 0x00000003180d7211 */ /* 0x000fe200008f1c19 */
[----:B------:R-:W-:Y:S01]  /*2ae0*/  IMAD R25, R11, -0x2, R22 ;  /* 0xfffffffe0b197824 */ /* 0x000fe200078e0216 */
[----:B----45:R-:W-:Y:S01]  /*2af0*/  FSETP.NEU.AND P1, PT, R10, RZ, PT ;  /* 0x000000ff0a00720b */ /* 0x030fe20003f2d000 */
[----:B------:R-:W-:Y:S01]  /*2b00*/  IMAD.IADD R24, R18, 0x1, -R23 ;  /* 0x0000000112187824 */ /* 0x000fe200078e0a17 */
[----:B------:R-:W-:Y:S01]  /*2b10*/  IADD3.X R3, R3, UR5, RZ, P2, !PT ;  /* 0x0000000503037c10 */ /* 0x000fe200097fe4ff */
[----:B------:R-:W-:Y:S01]  /*2b20*/  IMAD.IADD R25, R25, 0x1, -R29 ;  /* 0x0000000119197824 */ /* 0x000fe200078e0a1d */
[----:B------:R-:W-:-:S09]  /*2b30*/  IADD3.X R13, R13, UR5, RZ, P3, !PT ;  /* 0x000000050d0d7c10 */ /* 0x000fd20009ffe4ff */
[----:B------:R-:W-:Y:S05]  /*2b40*/  @!P1 BRA `(.L_x_39) ;  /* 0x0000001c00189947 */ /* 0x000fea0003800000 */
[----:B------:R-:W-:Y:S01]  /*2b50*/  ULDC.64 UR4, c[0x0][0x5b8] ;  /* 0x00016e0000047ab9 */ /* 0x000fe20000000a00 */
[----:B------:R-:W-:Y:S01]  /*2b60*/  ULDC.64 UR8, c[0x0][0x5a8] ;  /* 0x00016a0000087ab9 */ /* 0x000fe20000000a00 */
[----:B------:R-:W-:Y:S01]  /*2b70*/  IMAD.WIDE.U32 R14, R4, UR4, R14 ;  /* 0x00000004040e7c25 */ /* 0x000fe2000f8e000e */
[----:B------:R-:W-:Y:S03]  /*2b80*/  BSSY B1, `(.L_x_40) ;  /* 0x0000010000017945 */ /* 0x000fe60003800000 */
[----:B------:R-:W-:Y:S01]  /*2b90*/  IMAD R23, R30, UR4, RZ ;  /* 0x000000041e177c24 */ /* 0x000fe2000f8e02ff */
[----:B------:R-:W-:-:S03]  /*2ba0*/  IADD3 R22, P1, R29, R14, RZ ;  /* 0x0000000e1d167210 */ /* 0x000fc60007f3e0ff */
[----:B------:R-:W-:Y:S01]  /*2bb0*/  IMAD R23, R4, UR5, R23 ;  /* 0x0000000504177c24 */ /* 0x000fe2000f8e0217 */
[----:B------:R-:W-:Y:S01]  /*2bc0*/  ULDC.64 UR4, c[0x0][0x5b0] ;  /* 0x00016c0000047ab9 */ /* 0x000fe20000000a00 */
[----:B------:R-:W-:Y:S01]  /*2bd0*/  PRMT R4, RZ, 0x7610, R4 ;  /* 0x00007610ff047816 */ /* 0x000fe20000000004 */
[----:B------:R-:W-:Y:S02]  /*2be0*/  IMAD R29, R27, UR4, RZ ;  /* 0x000000041b1d7c24 */ /* 0x000fe4000f8e02ff */
[----:B------:R-:W-:Y:S02]  /*2bf0*/  IADD3.X R23, R28, R15, R23, P1, !PT ;  /* 0x0000000f1c177210 */ /* 0x000fe40000ffe417 */
[----:B------:R-:W-:Y:S01]  /*2c00*/  ISETP.GE.AND P1, PT, R25, 0x1, PT ;  /* 0x000000011900780c */ /* 0x000fe20003f26270 */
[C---:B------:R-:W-:Y:S02]  /*2c10*/  IMAD R29, R26.reuse, UR5, R29 ;  /* 0x000000051a1d7c24 */ /* 0x040fe4000f8e021d */
[----:B------:R-:W-:Y:S01]  /*2c20*/  IMAD.WIDE.U32 R14, R26, UR4, R22 ;  /* 0x000000041a0e7c25 */ /* 0x000fe2000f8e0016 */
[----:B------:R-:W-:-:S02]  /*2c30*/  ISETP.LT.OR P4, PT, R24, 0x1, !P1 ;  /* 0x000000011800780c */ /* 0x000fc40004f81670 */
[----:B------:R-:W-:-:S04]  /*2c40*/  IADD3 R14, P2, R14, UR8, RZ ;  /* 0x000000080e0e7c10 */ /* 0x000fc8000ff5e0ff */
[----:B------:R-:W-:-:S07]  /*2c50*/  IADD3.X R15, R15, UR9, R29, P2, !PT ;  /* 0x000000090f0f7c10 */ /* 0x000fce00097fe41d */
[----:B------:R-:W-:Y:S05]  /*2c60*/  @P4 BRA `(.L_x_41) ;  /* 0x0000000000044947 */ /* 0x000fea0003800000 */
[----:B------:R1:W5:Y:S02]  /*2c70*/  LDG.E.U8 R4, desc[UR20][R14.64] ;  /* 0x000000140e047981 */ /* 0x000364000c1e1100 */
.L_x_41:
[----:B------:R-:W-:Y:S05]  /*2c80*/  BSYNC B1 ;  /* 0x0000000000017941 */ /* 0x000fea0003800000 */
.L_x_40:
[----:B-----5:R-:W-:Y:S01]  /*2c90*/  LOP3.LUT R4, R4, 0xff, RZ, 0xc0, !PT ;  /* 0x000000ff04047812 */ /* 0x020fe200078ec0ff */
[----:B------:R-:W-:Y:S01]  /*2ca0*/  BSSY B1, `(.L_x_42) ;  /* 0x000000c000017945 */ /* 0x000fe20003800000 */
[----:B------:R-:W-:Y:S02]  /*2cb0*/  ISETP.GE.AND P2, PT, R25, 0x2, PT ;  /* 0x000000021900780c */ /* 0x000fe40003f46270 */
[----:B------:R-:W-:Y:S02]  /*2cc0*/  F2FP.F16.E4M3.UNPACK_B R4, R4 ;  /* 0x00000004ff04723e */ /* 0x000fe400020006ff */
[----:B------:R-:W-:-:S03]  /*2cd0*/  ISETP.LT.OR P3, PT, R24, 0x1, !P2 ;  /* 0x000000011800780c */ /* 0x000fc60005761670 */
[----:B------:R-:W-:-:S05]  /*2ce0*/  HADD2.F32 R29, -RZ, R4.H0_H0 ;  /* 0x20000004ff1d7230 */ /* 0x000fca0000004100 */
[----:B------:R-:W-:-:S04]  /*2cf0*/  FMUL R4, R29, R10 ;  /* 0x0000000a1d047220 */ /* 0x000fc80000400000 */
[----:B--2---:R-:W-:-:S05]  /*2d00*/  FFMA R4, R83, R9, R4 ;  /* 0x0000000953047223 */ /* 0x004fca0000000004 */
[----:B------:R-:W-:Y:S02]  /*2d10*/  F2FP.SATFINITE.E4M3.F32.PACK_AB_MERGE_C R29, RZ, R4, RZ ;  /* 0x00000004ff1d723e */ /* 0x000fe400048070ff */
[----:B------:R-:W-:-:S03]  /*2d20*/  PRMT R4, RZ, 0x7610, R4 ;  /* 0x00007610ff047816 */ /* 0x000fc60000000004 */
[----:B------:R2:W-:Y:S01]  /*2d30*/  @!P4 STG.E.U8 desc[UR20][R2.64], R29 ;  /* 0x0000001d0200c986 */ /* 0x0005e2000c101114 */
[----:B------:R-:W-:Y:S05]  /*2d40*/  @P3 BRA `(.L_x_43) ;  /* 0x0000000000043947 */ /* 0x000fea0003800000 */
[----:B------:R3:W5:Y:S02]  /*2d50*/  LDG.E.U8 R4, desc[UR20][R14.64+0x1] ;  /* 0x000001140e047981 */ /* 0x000764000c1e1100 */
.L_x_43:
[----:B------:R-:W-:Y:S05]  /*2d60*/  BSYNC B1 ;  /* 0x0000000000017941 */ /* 0x000fea0003800000 */
.L_x_42:
[----:B-----5:R-:W-:Y:S01]  /*2d70*/  LOP3.LUT R4, R4, 0xff, RZ, 0xc0, !PT ;  /* 0x000000ff04047812 */ /* 0x020fe200078ec0ff */
[----:B------:R-:W-:Y:S01]  /*2d80*/  BSSY B1, `(.L_x_44) ;  /* 0x0000012000017945 */ /* 0x000fe20003800000 */
[----:B------:R-:W-:Y:S02]  /*2d90*/  IADD3 R31, P4, R26, 0x8, RZ ;  /* 0x000000081a1f7810 */ /* 0x000fe40007f9e0ff */
[----:B------:R-:W-:Y:S02]  /*2da0*/  F2FP.F16.E4M3.UNPACK_B R4, R4 ;  /* 0x00000004ff04723e */ /* 0x000fe400020006ff */
[----:B------:R-:W-:Y:S01]  /*2db0*/  ISETP.LT.OR P1, PT, R24, 0x9, !P1 ;  /* 0x000000091800780c */ /* 0x000fe20004f21670 */
[----:B------:R-:W-:Y:S02]  /*2dc0*/  IMAD.X R26, RZ, RZ, R27, P4 ;  /* 0x000000ffff1a7224 */ /* 0x000fe400020e061b */
[----:B--2---:R-:W-:Y:S01]  /*2dd0*/  HADD2.F32 R29, -RZ, R4.H0_H0 ;  /* 0x20000004ff1d7230 */ /* 0x004fe20000004100 */
[----:B------:R-:W-:Y:S01]  /*2de0*/  PRMT R4, RZ, 0x7610, R4 ;  /* 0x00007610ff047816 */ /* 0x000fe20000000004 */
[----:B------:R-:W-:-:S02]  /*2df0*/  IMAD R26, R26, UR4, RZ ;  /* 0x000000041a1a7c24 */ /* 0x000fc4000f8e02ff */
[----:B------:R-:W-:-:S04]  /*2e00*/  IMAD.WIDE.U32 R22, R31, UR4, R22 ;  /* 0x000000041f167c25 */ /* 0x000fc8000f8e0016 */
[----:B------:R-:W-:Y:S01]  /*2e10*/  FMUL R29, R29, R10 ;  /* 0x0000000a1d1d7220 */ /* 0x000fe20000400000 */
[----:B------:R-:W-:-:S03]  /*2e20*/  IMAD R31, R31, UR5, R26 ;  /* 0x000000051f1f7c24 */ /* 0x000fc6000f8e021a */
[----:B------:R-:W-:Y:S01]  /*2e30*/  FFMA R29, R84, R9, R29 ;  /* 0x00000009541d7223 */ /* 0x000fe2000000001d */
[----:B------:R-:W-:-:S04]  /*2e40*/  IADD3 R22, P4, R22, UR8, RZ ;  /* 0x0000000816167c10 */ /* 0x000fc8000ff9e0ff */
[----:B------:R-:W-:Y:S02]  /*2e50*/  F2FP.SATFINITE.E4M3.F32.PACK_AB_MERGE_C R29, RZ, R29, RZ ;  /* 0x0000001dff1d723e */ /* 0x000fe400048070ff */
[----:B------:R-:W-:-:S03]  /*2e60*/  IADD3.X R23, R23, UR9, R31, P4, !PT ;  /* 0x0000000917177c10 */ /* 0x000fc6000a7fe41f */
[----:B------:R2:W-:Y:S01]  /*2e70*/  @!P3 STG.E.U8 desc[UR20][R2.64+0x1], R29 ;  /* 0x0000011d0200b986 */ /* 0x0005e2000c101114 */
[----:B------:R-:W-:Y:S05]  /*2e80*/  @P1 BRA `(.L_x_45) ;  /* 0x0000000000041947 */ /* 0x000fea0003800000 */
[----:B------:R4:W5:Y:S02]  /*2e90*/  LDG.E.U8 R4, desc[UR20][R22.64] ;  /* 0x0000001416047981 */ /* 0x000964000c1e1100 */
.L_x_45:
[----:B------:R-:W-:Y:S05]  /*2ea0*/  BSYNC B1 ;  /* 0x0000000000017941 */ /* 0x000fea0003800000 */
.L_x_44:
[----:B-----5:R-:W-:Y:S01]  /*2eb0*/  LOP3.LUT R4, R4, 0xff, RZ, 0xc0, !PT ;  /* 0x000000ff04047812 */ /* 0x020fe200078ec0ff */
[----:B------:R-:W-:Y:S01]  /*2ec0*/  BSSY B1, `(.L_x_46) ;  /* 0x000000b000017945 */ /* 0x000fe20003800000 */
[----:B------:R-:W-:Y:S02]  /*2ed0*/  ISETP.LT.OR P2, PT, R24, 0x9, !P2 ;  /* 0x000000091800780c */ /* 0x000fe40005741670 */
[----:B------:R-:W-:-:S05]  /*2ee0*/  F2FP.F16.E4M3.UNPACK_B R4, R4 ;  /* 0x00000004ff04723e */ /* 0x000fca00020006ff */
[----:B------:R-:W-:-:S05]  /*2ef0*/  HADD2.F32 R27, -RZ, R4.H0_H0 ;  /* 0x20000004ff1b7230 */ /* 0x000fca0000004100 */
[----:B------:R-:W-:-:S04]  /*2f00*/  FMUL R4, R27, R10 ;  /* 0x0000000a1b047220 */ /* 0x000fc80000400000 */
[----:B------:R-:W-:-:S05]  /*2f10*/  FFMA R4, R81, R9, R4 ;  /* 0x0000000951047223 */ /* 0x000fca0000000004 */
[----:B------:R-:W-:Y:S02]  /*2f20*/  F2FP.SATFINITE.E4M3.F32.PACK_AB_MERGE_C R27, RZ, R4, RZ ;  /* 0x00000004ff1b723e */ /* 0x000fe400048070ff */
[----:B------:R-:W-:-:S03]  /*2f30*/  PRMT R4, RZ, 0x7610, R4 ;  /* 0x00007610ff047816 */ /* 0x000fc60000000004 */
[----:B------:R0:W-:Y:S01]  /*2f40*/  @!P1 STG.E.U8 desc[UR20][R12.64], R27 ;  /* 0x0000001b0c009986 */ /* 0x0001e2000c101114 */
[----:B------:R-:W-:Y:S05]  /*2f50*/  @P2 BRA `(.L_x_47) ;  /* 0x0000000000042947 */ /* 0x000fea0003800000 */
[----:B------:R0:W5:Y:S02]  /*2f60*/  LDG.E.U8 R4, desc[UR20][R22.64+0x1] ;  /* 0x0000011416047981 */ /* 0x000164000c1e1100 */
.L_x_47:
[----:B------:R-:W-:Y:S05]  /*2f70*/  BSYNC B1 ;  /* 0x0000000000017941 */ /* 0x000fea0003800000 */
.L_x_46:
[----:B-----5:R-:W-:Y:S01]  /*2f80*/  LOP3.LUT R4, R4, 0xff, RZ, 0xc0, !PT ;  /* 0x000000ff04047812 */ /* 0x020fe200078ec0ff */
[----:B------:R-:W-:Y:S01]  /*2f90*/  BSSY B1, `(.L_x_48) ;  /* 0x000000c000017945 */ /* 0x000fe20003800000 */
[----:B------:R-:W-:Y:S02]  /*2fa0*/  ISETP.GE.AND P1, PT, R25, 0x9, PT ;  /* 0x000000091900780c */ /* 0x000fe40003f26270 */
[----:B------:R-:W-:Y:S02]  /*2fb0*/  F2FP.F16.E4M3.UNPACK_B R4, R4 ;  /* 0x00000004ff04723e */ /* 0x000fe400020006ff */
[----:B------:R-:W-:-:S03]  /*2fc0*/  ISETP.LT.OR P3, PT, R24, 0x1, !P1 ;  /* 0x000000011800780c */ /* 0x000fc60004f61670 */
[----:B0-----:R-:W-:Y:S01]  /*2fd0*/  HADD2.F32 R27, -RZ, R4.H0_H0 ;  /* 0x20000004ff1b7230 */ /* 0x001fe20000004100 */
[----:B------:R-:W-:-:S04]  /*2fe0*/  PRMT R4, RZ, 0x7610, R4 ;  /* 0x00007610ff047816 */ /* 0x000fc80000000004 */
[----:B------:R-:W-:-:S04]  /*2ff0*/  FMUL R27, R27, R10 ;  /* 0x0000000a1b1b7220 */ /* 0x000fc80000400000 */
[----:B------:R-:W-:-:S05]  /*3000*/  FFMA R27, R82, R9, R27 ;  /* 0x00000009521b7223 */ /* 0x000fca000000001b */
[----:B------:R-:W-:-:S05]  /*3010*/  F2FP.SATFINITE.E4M3.F32.PACK_AB_MERGE_C R27, RZ, R27, RZ ;  /* 0x0000001bff1b723e */ /* 0x000fca00048070ff */
[----:B------:R0:W-:Y:S01]  /*3020*/  @!P2 STG.E.U8 desc[UR20][R12.64+0x1], R27 ;  /* 0x0000011b0c00a986 */ /* 0x0001e2000c101114 */
[----:B------:R-:W-:Y:S05]  /*3030*/  @P3 BRA `(.L_x_49) ;  /* 0x0000000000043947 */ /* 0x000fea0003800000 */
[----:B------:R0:W5:Y:S02]  /*3040*/  LDG.E.U8 R4, desc[UR20][R14.64+0x8] ;  /* 0x000008140e047981 */ /* 0x000164000c1e1100 */
.L_x_49:
[----:B------:R-:W-:Y:S05]  /*3050*/  BSYNC B1 ;  /* 0x0000000000017941 */ /* 0x000fea0003800000 */
.L_x_48:
[----:B-----5:R-:W-:Y:S01]  /*3060*/  LOP3.LUT R4, R4, 0xff, RZ, 0xc0, !PT ;  /* 0x000000ff04047812 */ /* 0x020fe200078ec0ff */
[----:B------:R-:W-:Y:S01]  /*3070*/  BSSY B1, `(.L_x_50) ;  /* 0x000000c000017945 */ /* 0x000fe20003800000 */
[----:B------:R-:W-:Y:S02]  /*3080*/  ISETP.GE.AND P2, PT, R25, 0xa, PT ;  /* 0x0000000a1900780c */ /* 0x000fe40003f46270 */
[----:B------:R-:W-:Y:S02]  /*3090*/  F2FP.F16.E4M3.UNPACK_B R4, R4 ;  /* 0x00000004ff04723e */ /* 0x000fe400020006ff */
[----:B------:R-:W-:-:S03]  /*30a0*/  ISETP.LT.OR P4, PT, R24, 0x1, !P2 ;  /* 0x000000011800780c */ /* 0x000fc60005781670 */
[----:B0-----:R-:W-:-:S05]  /*30b0*/  HADD2.F32 R27, -RZ, R4.H0_H0 ;  /* 0x20000004ff1b7230 */ /* 0x001fca0000004100 */
[----:B------:R-:W-:-:S04]  /*30c0*/  FMUL R4, R27, R10 ;  /* 0x0000000a1b047220 */ /* 0x000fc80000400000 */
[----:B------:R-:W-:-:S05]  /*30d0*/  FFMA R4, R79, R9, R4 ;  /* 0x000000094f047223 */ /* 0x000fca0000000004 */
[----:B------:R-:W-:Y:S02]  /*30e0*/  F2FP.SATFINITE.E4M3.F32.PACK_AB_MERGE_C R27, RZ, R4, RZ ;  /* 0x00000004ff1b723e */ /* 0x000fe400048070ff */
[----:B------:R-:W-:-:S03]  /*30f0*/  PRMT R4, RZ, 0x7610, R4 ;  /* 0x00007610ff047816 */ /* 0x000fc60000000004 */
[----:B------:R0:W-:Y:S01]  /*3100*/  @!P3 STG.E.U8 desc[UR20][R2.64+0x8], R27 ;  /* 0x0000081b0200b986 */ /* 0x0001e2000c101114 */
[----:B------:R-:W-:Y:S05]  /*3110*/  @P4 BRA `(.L_x_51) ;  /* 0x0000000000044947 */ /* 0x000fea0003800000 */
[----:B------:R0:W5:Y:S02]  /*3120*/  LDG.E.U8 R4, desc[UR20][R14.64+0x9] ;  /* 0x000009140e047981 */ /* 0x000164000c1e1100 */
.L_x_51:
[----:B------:R-:W-:Y:S05]  /*3130*/  BSYNC B1 ;  /* 0x0000000000017941 */ /* 0x000fea0003800000 */
.L_x_50:
[----:B-----5:R-:W-:Y:S01]  /*3140*/  LOP3.LUT R4, R4, 0xff, RZ, 0xc0, !PT ;  /* 0x000000ff04047812 */ /* 0x020fe200078ec0ff */
[----:B------:R-:W-:Y:S01]  /*3150*/  BSSY B1, `(.L_x_52) ;  /* 0x000000b000017945 */ /* 0x000fe20003800000 */
[----:B------:R-:W-:Y:S02]  /*3160*/  ISETP.LT.OR P1, PT, R24, 0x9, !P1 ;  /* 0x000000091800780c */ /* 0x000fe40004f21670 */
[----:B------:R-:W-:-:S05]  /*3170*/  F2FP.F16.E4M3.UNPACK_B R4, R4 ;  /* 0x00000004ff04723e */ /* 0x000fca00020006ff */
        /* <DEDUP_REMOVED lines=8> */
.L_x_53:
[----:B------:R-:W-:Y:S05]  /*3200*/  BSYNC B1 ;  /* 0x0000000000017941 */ /* 0x000fea0003800000 */
.L_x_52:
[----:B-----5:R-:W-:Y:S01]  /*3210*/  LOP3.LUT R4, R4, 0xff, RZ, 0xc0, !PT ;  /* 0x000000ff04047812 */ /* 0x020fe200078ec0ff */
[----:B------:R-:W-:Y:S01]  /*3220*/  BSSY B1, `(.L_x_54) ;  /* 0x000000b000017945 */ /* 0x000fe20003800000 */
[----:B------:R-:W-:Y:S02]  /*3230*/  ISETP.LT.OR P2, PT, R24, 0x9, !P2 ;  /* 0x000000091800780c */ /* 0x000fe40005741670 */
[----:B------:R-:W-:-:S05]  /*3240*/  F2FP.F16.E4M3.UNPACK_B R4, R4 ;  /* 0x00000004ff04723e */ /* 0x000fca00020006ff */
        /* <DEDUP_REMOVED lines=8> */
.L_x_55:
[----:B------:R-:W-:Y:S05]  /*32d0*/  BSYNC B1 ;  /* 0x0000000000017941 */ /* 0x000fea0003800000 */
.L_x_54:
        /* <DEDUP_REMOVED lines=13> */
.L_x_57:
[----:B------:R-:W-:Y:S05]  /*33b0*/  BSYNC B1 ;  /* 0x0000000000017941 */ /* 0x000fea0003800000 */
.L_x_56:
        /* <DEDUP_REMOVED lines=13> */
.L_x_59:
[----:B------:R-:W-:Y:S05]  /*3490*/  BSYNC B1 ;  /* 0x0000000000017941 */ /* 0x000fea0003800000 */
.L_x_58:
        /* <DEDUP_REMOVED lines=12> */
.L_x_61:
[----:B------:R-:W-:Y:S05]  /*3560*/  BSYNC B1 ;  /* 0x0000000000017941 */ /* 0x000fea0003800000 */
.L_x_60:
        /* <DEDUP_REMOVED lines=12> */
.L_x_63:
[----:B------:R-:W-:Y:S05]  /*3630*/  BSYNC B1 ;  /* 0x0000000000017941 */ /* 0x000fea0003800000 */
.L_x_62:
        /* <DEDUP_REMOVED lines=13> */
.L_x_65:
[----:B------:R-:W-:Y:S05]  /*3710*/  BSYNC B1 ;  /* 0x0000000000017941 */ /* 0x000fea0003800000 */
.L_x_64:
        /* <DEDUP_REMOVED lines=13> */
.L_x_67:
[----:B------:R-:W-:Y:S05]  /*37f0*/  BSYNC B1 ;  /* 0x0000000000017941 */ /* 0x000fea0003800000 */
.L_x_66:
        /* <DEDUP_REMOVED lines=12> */
.L_x_69:
[----:B------:R-:W-:Y:S05]  /*38c0*/  BSYNC B1 ;  /* 0x0000000000017941 */ /* 0x000fea0003800000 */
.L_x_68:
        /* <DEDUP_REMOVED lines=12> */
.L_x_71:
[----:B------:R-:W-:Y:S05]  /*3990*/  BSYNC B1 ;  /* 0x0000000000017941 */ /* 0x000fea0003800000 */
.L_x_70:
        /* <DEDUP_REMOVED lines=13> */
.L_x_73:
[----:B------:R-:W-:Y:S05]  /*3a70*/  BSYNC B1 ;  /* 0x0000000000017941 */ /* 0x000fea0003800000 */
.L_x_72:
        /* <DEDUP_REMOVED lines=13> */
.L_x_75:
[----:B------:R-:W-:Y:S05]  /*3b50*/  BSYNC B1 ;  /* 0x0000000000017941 */ /* 0x000fea0003800000 */
.L_x_74:
        /* <DEDUP_REMOVED lines=12> */
.L_x_77:
[----:B------:R-:W-:Y:S05]  /*3c20*/  BSYNC B1 ;  /* 0x0000000000017941 */ /* 0x000fea0003800000 */
.L_x_76:
        /* <DEDUP_REMOVED lines=12> */
.L_x_79:
[----:B------:R-:W-:Y:S05]  /*3cf0*/  BSYNC B1 ;  /* 0x0000000000017941 */ /* 0x000fea0003800000 */
.L_x_78:
        /* <DEDUP_REMOVED lines=13> */
.L_x_81:
[----:B------:R-:W-:Y:S05]  /*3dd0*/  BSYNC B1 ;  /* 0x0000000000017941 */ /* 0x000fea0003800000 */
.L_x_80:
        /* <DEDUP_REMOVED lines=13> */
.L_x_83:
[----:B------:R-:W-:Y:S05]  /*3eb0*/  BSYNC B1 ;  /* 0x0000000000017941 */ /* 0x000fea0003800000 */
.L_x_82:
        /* <DEDUP_REMOVED lines=12> */
.L_x_85:
[----:B------:R-:W-:Y:S05]  /*3f80*/  BSYNC B1 ;  /* 0x0000000000017941 */ /* 0x000fea0003800000 */
.L_x_84:
        /* <DEDUP_REMOVED lines=12> */
.L_x_87:
[----:B------:R-:W-:Y:S05]  /*4050*/  BSYNC B1 ;  /* 0x0000000000017941 */ /* 0x000fea0003800000 */
.L_x_86:
        /* <DEDUP_REMOVED lines=13> */
.L_x_89:
[----:B------:R-:W-:Y:S05]  /*4130*/  BSYNC B1 ;  /* 0x0000000000017941 */ /* 0x000fea0003800000 */
.L_x_88:
        /* <DEDUP_REMOVED lines=13> */
.L_x_91:
[----:B------:R-:W-:Y:S05]  /*4210*/  BSYNC B1 ;  /* 0x0000000000017941 */ /* 0x000fea0003800000 */
.L_x_90:
        /* <DEDUP_REMOVED lines=12> */
.L_x_93:
[----:B------:R-:W-:Y:S05]  /*42e0*/  BSYNC B1 ;  /* 0x0000000000017941 */ /* 0x000fea0003800000 */
.L_x_92:
        /* <DEDUP_REMOVED lines=12> */
.L_x_95:
[----:B------:R-:W-:Y:S05]  /*43b0*/  BSYNC B1 ;  /* 0x0000000000017941 */ /* 0x000fea0003800000 */
.L_x_94:
        /* <DEDUP_REMOVED lines=13> */
.L_x_97:
[----:B------:R-:W-:Y:S05]  /*4490*/  BSYNC B1 ;  /* 0x0000000000017941 */ /* 0x000fea0003800000 */
.L_x_96:
        /* <DEDUP_REMOVED lines=13> */
.L_x_99:
[----:B------:R-:W-:Y:S05]  /*4570*/  BSYNC B1 ;  /* 0x0000000000017941 */ /* 0x000fea0003800000 */
.L_x_98:
[----:B-----5:R-:W-:Y:S01]  /*4580*/  LOP3.LUT R4, R4, 0xff, RZ, 0xc0, !PT ;  /* 0x000000ff04047812 */ /* 0x020fe200078ec0ff */
[----:B------:R-:W-:Y:S01]  /*4590*/  BSSY B1, `(.L_x_100) ;  /* 0x000000b000017945 */ /* 0x000fe20003800000 */
[----:B------:R-:W-:Y:S02]  /*45a0*/  ISETP.LT.OR P1, PT, R24, 0x9, !P1 ;  /* 0x000000091800780c */ /* 0x000fe40004f21670 */
[----:B------:R-:W-:-:S05]  /*45b0*/  F2FP.F16.E4M3.UNPACK_B R4, R4 ;  /* 0x00000004ff04723e */ /* 0x000fca00020006ff */
[----:B01-3--:R-:W-:Y:S01]  /*45c0*/  HADD2.F32 R15, -RZ, R4.H0_H0 ;  /* 0x20000004ff0f7230 */ /* 0x00bfe20000004100 */
[----:B------:R-:W-:-:S04]  /*45d0*/  PRMT R4, RZ, 0x7610, R4 ;  /* 0x00007610ff047816 */ /* 0x000fc80000000004 */
[----:B------:R-:W-:-:S04]  /*45e0*/  FMUL R15, R15, R10 ;  /* 0x0000000a0f0f7220 */ /* 0x000fc80000400000 */
[----:B------:R-:W-:-:S05]  /*45f0*/  FFMA R15, R56, R9, R15 ;  /* 0x00000009380f7223 */ /* 0x000fca000000000f */
[----:B------:R-:W-:-:S05]  /*4600*/  F2FP.SATFINITE.E4M3.F32.PACK_AB_MERGE_C R15, RZ, R15, RZ ;  /* 0x0000000fff0f723e */ /* 0x000fca00048070ff */
[----:B------:R0:W-:Y:S01]  /*4610*/  @!P4 STG.E.U8 desc[UR20][R2.64+0x39], R15 ;  /* 0x0000390f0200c986 */ /* 0x0001e2000c101114 */
[----:B------:R-:W-:Y:S05]  /*4620*/  @P1 BRA `(.L_x_101) ;  /* 0x0000000000041947 */ /* 0x000fea0003800000 */
[----:B------:R1:W5:Y:S02]  /*4630*/  LDG.E.U8 R4, desc[UR20][R22.64+0x38] ;  /* 0x0000381416047981 */ /* 0x000364000c1e1100 */
.L_x_101:
[----:B------:R-:W-:Y:S05]  /*4640*/  BSYNC B1 ;  /* 0x0000000000017941 */ /* 0x000fea0003800000 */
.L_x_100:
[----:B-----5:R-:W-:Y:S01]  /*4650*/  LOP3.LUT R4, R4, 0xff, RZ, 0xc0, !PT ;  /* 0x000000ff04047812 */ /* 0x020fe200078ec0ff */
[----:B------:R-:W-:Y:S01]  /*4660*/  BSSY B1, `(.L_x_102) ;  /* 0x000000b000017945 */ /* 0x000fe20003800000 */
[----:B------:R-:W-:Y:S02]  /*4670*/  ISETP.LT.OR P2, PT, R24, 0x9, !P2 ;  /* 0x000000091800780c */ /* 0x000fe40005741670 */
[----:B------:R-:W-:-:S05]  /*4680*/  F2FP.F16.E4M3.UNPACK_B R4, R4 ;  /* 0x00000004ff04723e */ /* 0x000fca00020006ff */
[----:B0-2---:R-:W-:-:S05]  /*4690*/  HADD2.F32 R3, -RZ, R4.H0_H0 ;  /* 0x20000004ff037230 */ /* 0x005fca0000004100 */
[----:B------:R-:W-:-:S04]  /*46a0*/  FMUL R2, R3, R10 ;  /* 0x0000000a03027220 */ /* 0x000fc80000400000 */
[----:B------:R-:W-:-:S05]  /*46b0*/  FFMA R2, R19, R9, R2 ;  /* 0x0000000913027223 */ /* 0x000fca0000000002 */
[----:B------:R-:W-:Y:S02]  /*46c0*/  F2FP.SATFINITE.E4M3.F32.PACK_AB_MERGE_C R3, RZ, R2, RZ ;  /* 0x00000002ff03723e */ /* 0x000fe400048070ff */
[----:B------:R-:W-:-:S03]  /*46d0*/  PRMT R2, RZ, 0x7610, R2 ;  /* 0x00007610ff027816 */ /* 0x000fc60000000002 */
[----:B------:R0:W-:Y:S01]  /*46e0*/  @!P1 STG.E.U8 desc[UR20][R12.64+0x38], R3 ;  /* 0x000038030c009986 */ /* 0x0001e2000c101114 */
[----:B------:R-:W-:Y:S05]  /*46f0*/  @P2 BRA `(.L_x_103) ;  /* 0x0000000000042947 */ /* 0x000fea0003800000 */
[----:B------:R2:W5:Y:S02]  /*4700*/  LDG.E.U8 R2, desc[UR20][R22.64+0x39] ;  /* 0x0000391416027981 */ /* 0x000564000c1e1100 */
.L_x_103:
[----:B------:R-:W-:Y:S05]  /*4710*/  BSYNC B1 ;  /* 0x0000000000017941 */ /* 0x000fea0003800000 */
.L_x_102:
[----:B------:R-:W-:Y:S05]  /*4720*/  @P2 BRA `(.L_x_104) ;  /* 0x0000000800602947 */ /* 0x000fea0003800000 */
[----:B-----5:R-:W-:-:S04]  /*4730*/  LOP3.LUT R2, R2, 0xff, RZ, 0xc0, !PT ;  /* 0x000000ff02027812 */ /* 0x020fc800078ec0ff */
[----:B------:R-:W-:-:S05]  /*4740*/  F2FP.F16.E4M3.UNPACK_B R2, R2 ;  /* 0x00000002ff02723e */ /* 0x000fca00020006ff */
[----:B0-----:R-:W-:-:S05]  /*4750*/  HADD2.F32 R3, -RZ, R2.H0_H0 ;  /* 0x20000002ff037230 */ /* 0x001fca0000004100 */
[----:B------:R-:W-:-:S04]  /*4760*/  FMUL R3, R3, R10 ;  /* 0x0000000a03037220 */ /* 0x000fc80000400000 */
[----:B------:R-:W-:-:S05]  /*4770*/  FFMA R3, R20, R9, R3 ;  /* 0x0000000914037223 */ /* 0x000fca0000000003 */
[----:B------:R-:W-:-:S05]  /*4780*/  F2FP.SATFINITE.E4M3.F32.PACK_AB_MERGE_C R3, RZ, R3, RZ ;  /* 0x00000003ff03723e */ /* 0x000fca00048070ff */
[----:B------:R3:W-:Y:S01]  /*4790*/  STG.E.U8 desc[UR20][R12.64+0x39], R3 ;  /* 0x000039030c007986 */ /* 0x0007e2000c101114 */
[----:B------:R-:W-:Y:S05]  /*47a0*/  BRA `(.L_x_104) ;  /* 0x0000000800407947 */ /* 0x000fea0003800000 */
.L_x_39:
[----:B------:R-:W-:Y:S01]  /*47b0*/  ISETP.GE.AND P4, PT, R25, 0x1, PT ;  /* 0x000000011900780c */ /* 0x000fe20003f86270 */
[-C--:B--2---:R-:W-:Y:S01]  /*47c0*/  FMUL R83, R83, R9.reuse ;  /* 0x0000000953537220 */ /* 0x084fe20000400000 */
[----:B------:R-:W-:Y:S01]  /*47d0*/  ISETP.GE.AND P1, PT, R25, 0x2, PT ;  /* 0x000000021900780c */ /* 0x000fe20003f26270 */
[-C--:B------:R-:W-:Y:S01]  /*47e0*/  FMUL R84, R84, R9.reuse ;  /* 0x0000000954547220 */ /* 0x080fe20000400000 */
[C---:B------:R-:W-:Y:S01]  /*47f0*/  ISETP.LT.OR P2, PT, R24.reuse, 0x1, !P4 ;  /* 0x000000011800780c */ /* 0x040fe20006741670 */
[-C--:B------:R-:W-:Y:S01]  /*4800*/  FMUL R81, R81, R9.reuse ;  /* 0x0000000951517220 */ /* 0x080fe20000400000 */
[----:B------:R-:W-:Y:S01]  /*4810*/  ISETP.LT.OR P3, PT, R24, 0x1, !P1 ;  /* 0x000000011800780c */ /* 0x000fe20004f61670 */
[-C--:B------:R-:W-:Y:S01]  /*4820*/  FMUL R82, R82, R9.reuse ;  /* 0x0000000952527220 */ /* 0x080fe20000400000 */
[----:B------:R-:W-:Y:S01]  /*4830*/  ISETP.LT.OR P4, PT, R24, 0x9, !P4 ;  /* 0x000000091800780c */ /* 0x000fe20006781670 */
[----:B------:R-:W-:Y:S01]  /*4840*/  FMUL R79, R79, R9 ;  /* 0x000000094f4f7220 */ /* 0x000fe20000400000 */
[----:B------:R-:W-:Y:S01]  /*4850*/  F2FP.SATFINITE.E4M3.F32.PACK_AB_MERGE_C R83, RZ, R83, RZ ;  /* 0x00000053ff53723e */ /* 0x000fe200048070ff */
[-C--:B------:R-:W-:Y:S01]  /*4860*/  FMUL R80, R80, R9.reuse ;  /* 0x0000000950507220 */ /* 0x080fe20000400000 */
[----:B------:R-:W-:Y:S01]  /*4870*/  F2FP.SATFINITE.E4M3.F32.PACK_AB_MERGE_C R15, RZ, R84, RZ ;  /* 0x00000054ff0f723e */ /* 0x000fe200048070ff */
[----:B------:R-:W-:Y:S01]  /*4880*/  FMUL R77, R77, R9 ;  /* 0x000000094d4d7220 */ /* 0x000fe20000400000 */
[----:B------:R-:W-:Y:S01]  /*4890*/  F2FP.SATFINITE.E4M3.F32.PACK_AB_MERGE_C R81, RZ, R81, RZ ;  /* 0x00000051ff51723e */ /* 0x000fe200048070ff */
[-C--:B------:R-:W-:Y:S01]  /*48a0*/  FMUL R78, R78, R9.reuse ;  /* 0x000000094e4e7220 */ /* 0x080fe20000400000 */
[----:B------:R-:W-:Y:S01]  /*48b0*/  ISETP.LT.OR P1, PT, R24, 0x9, !P1 ;  /* 0x000000091800780c */ /* 0x000fe20004f21670 */
[----:B------:R-:W-:Y:S01]  /*48c0*/  @!P2 STG.E.U8 desc[UR20][R2.64], R83 ;  /* 0x000000530200a986 */ /* 0x000fe2000c101114 */
[----:B------:R-:W-:Y:S01]  /*48d0*/  ISETP.GE.AND P2, PT, R25, 0x9, PT ;  /* 0x000000091900780c */ /* 0x000fe20003f46270 */
[----:B------:R-:W-:Y:S01]  /*48e0*/  FMUL R75, R75, R9 ;  /* 0x000000094b4b7220 */ /* 0x000fe20000400000 */
[----:B------:R-:W-:Y:S01]  /*48f0*/  F2FP.SATFINITE.E4M3.F32.PACK_AB_MERGE_C R79, RZ, R79, RZ ;  /* 0x0000004fff4f723e */ /* 0x000fe200048070ff */
[----:B------:R1:W-:Y:S01]  /*4900*/  @!P3 STG.E.U8 desc[UR20][R2.64+0x1], R15 ;  /* 0x0000010f0200b986 */ /* 0x0003e2000c101114 */
[----:B------:R-:W-:Y:S01]  /*4910*/  ISETP.GE.AND P3, PT, R25, 0xa, PT ;  /* 0x0000000a1900780c */ /* 0x000fe20003f66270 */
[-C--:B------:R-:W-:Y:S01]  /*4920*/  FMUL R76, R76, R9.reuse ;  /* 0x000000094c4c7220 */ /* 0x080fe20000400000 */
[----:B------:R-:W-:Y:S01]  /*4930*/  F2FP.SATFINITE.E4M3.F32.PACK_AB_MERGE_C R23, RZ, R80, RZ ;  /* 0x00000050ff17723e */ /* 0x000fe200048070ff */
[----:B------:R-:W-:Y:S01]  /*4940*/  @!P4 STG.E.U8 desc[UR20][R12.64], R81 ;  /* 0x000000510c00c986 */ /* 0x000fe2000c101114 */
[----:B------:R-:W-:Y:S01]  /*4950*/  ISETP.LT.OR P4, PT, R24, 0x1, !P2 ;  /* 0x000000011800780c */ /* 0x000fe20005781670 */
[-C--:B------:R-:W-:Y:S01]  /*4960*/  FMUL R74, R74, R9.reuse ;  /* 0x000000094a4a7220 */ /* 0x080fe20000400000 */
[C---:B------:R-:W-:Y:S01]  /*4970*/  ISETP.LT.OR P5, PT, R24.reuse, 0x1, !P3 ;  /* 0x000000011800780c */ /* 0x040fe20005fa1670 */
[-C--:B------:R-:W-:Y:S01]  /*4980*/  FMUL R73, R73, R9.reuse ;  /* 0x0000000949497220 */ /* 0x080fe20000400000 */
[----:B------:R-:W-:Y:S01]  /*4990*/  ISETP.LT.OR P2, PT, R24, 0x9, !P2 ;  /* 0x000000091800780c */ /* 0x000fe20005741670 */
[----:B------:R-:W-:Y:S01]  /*49a0*/  FMUL R71, R71, R9 ;  /* 0x0000000947477220 */ /* 0x000fe20000400000 */
[----:B------:R-:W-:Y:S01]  /*49b0*/  F2FP.SATFINITE.E4M3.F32.PACK_AB_MERGE_C R77, RZ, R77, RZ ;  /* 0x0000004dff4d723e */ /* 0x000fe200048070ff */
[-C--:B------:R-:W-:Y:S01]  /*49c0*/  FMUL R72, R72, R9.reuse ;  /* 0x0000000948487220 */ /* 0x080fe20000400000 */
[----:B-1----:R-:W-:Y:S01]  /*49d0*/  F2FP.SATFINITE.E4M3.F32.PACK_AB_MERGE_C R15, RZ, R82, RZ ;  /* 0x00000052ff0f723e */ /* 0x002fe200048070ff */
[-C--:B------:R-:W-:Y:S01]  /*49e0*/  FMUL R70, R70, R9.reuse ;  /* 0x0000000946467220 */ /* 0x080fe20000400000 */
[----:B------:R-:W-:Y:S01]  /*49f0*/  ISETP.LT.OR P3, PT, R24, 0x9, !P3 ;  /* 0x000000091800780c */ /* 0x000fe20005f61670 */
[-C--:B------:R-:W-:Y:S01]  /*4a00*/  FMUL R69, R69, R9.reuse ;  /* 0x0000000945457220 */ /* 0x080fe20000400000 */
[----:B------:R-:W-:Y:S01]  /*4a10*/  F2FP.SATFINITE.E4M3.F32.PACK_AB_MERGE_C R27, RZ, R78, RZ ;  /* 0x0000004eff1b723e */ /* 0x000fe200048070ff */
[----:B------:R1:W-:Y:S01]  /*4a20*/  @!P1 STG.E.U8 desc[UR20][R12.64+0x1], R15 ;  /* 0x0000010f0c009986 */ /* 0x0003e2000c101114 */
[----:B------:R-:W-:Y:S01]  /*4a30*/  ISETP.GE.AND P1, PT, R25, 0x11, PT ;  /* 0x000000111900780c */ /* 0x000fe20003f26270 */
[----:B------:R-:W-:Y:S01]  /*4a40*/  FMUL R67, R67, R9 ;  /* 0x0000000943437220 */ /* 0x000fe20000400000 */
[----:B------:R-:W-:Y:S01]  /*4a50*/  F2FP.SATFINITE.E4M3.F32.PACK_AB_MERGE_C R75, RZ, R75, RZ ;  /* 0x0000004bff4b723e */ /* 0x000fe200048070ff */
[----:B------:R-:W-:Y:S01]  /*4a60*/  @!P4 STG.E.U8 desc[UR20][R2.64+0x8], R79 ;  /* 0x0000084f0200c986 */ /* 0x000fe2000c101114 */
[----:B------:R-:W-:Y:S01]  /*4a70*/  ISETP.GE.AND P4, PT, R25, 0x12, PT ;  /* 0x000000121900780c */ /* 0x000fe20003f86270 */
[----:B------:R-:W-:Y:S01]  /*4a80*/  FMUL R68, R68, R9 ;  /* 0x0000000944447220 */ /* 0x000fe20000400000 */
[----:B------:R-:W-:Y:S01]  /*4a90*/  F2FP.SATFINITE.E4M3.F32.PACK_AB_MERGE_C R73, RZ, R73, RZ ;  /* 0x00000049ff49723e */ /* 0x000fe200048070ff */
[----:B------:R2:W-:Y:S01]  /*4aa0*/  @!P5 STG.E.U8 desc[UR20][R2.64+0x9], R23 ;  /* 0x000009170200d986 */ /* 0x0005e2000c101114 */
[C---:B------:R-:W-:Y:S01]  /*4ab0*/  ISETP.LT.OR P5, PT, R24.reuse, 0x1, !P4 ;  /* 0x000000011800780c */ /* 0x040fe200067a1670 */
[-C--:B------:R-:W-:Y:S01]  /*4ac0*/  FMUL R65, R65, R9.reuse ;  /* 0x0000000941417220 */ /* 0x080fe20000400000 */
[C---:B------:R-:W-:Y:S01]  /*4ad0*/  ISETP.LT.OR P4, PT, R24.reuse, 0x9, !P4 ;  /* 0x000000091800780c */ /* 0x040fe20006781670 */
[----:B------:R-:W-:Y:S01]  /*4ae0*/  @!P2 STG.E.U8 desc[UR20][R12.64+0x8], R77 ;  /* 0x0000084d0c00a986 */ /* 0x000fe2000c101114 */
[----:B------:R-:W-:Y:S01]  /*4af0*/  ISETP.LT.OR P2, PT, R24, 0x1, !P1 ;  /* 0x000000011800780c */ /* 0x000fe20004f41670 */
[-C--:B------:R-:W-:Y:S01]  /*4b00*/  FMUL R66, R66, R9.reuse ;  /* 0x0000000942427220 */ /* 0x080fe20000400000 */
[----:B-1----:R-:W-:Y:S01]  /*4b10*/  F2FP.SATFINITE.E4M3.F32.PACK_AB_MERGE_C R15, RZ, R76, RZ ;  /* 0x0000004cff0f723e */ /* 0x002fe200048070ff */
[----:B------:R-:W-:Y:S01]  /*4b20*/  @!P3 STG.E.U8 desc[UR20][R12.64+0x9], R27 ;  /* 0x0000091b0c00b986 */ /* 0x000fe2000c101114 */
[----:B------:R-:W-:Y:S01]  /*4b30*/  ISETP.GE.AND P3, PT, R25, 0x19, PT ;  /* 0x000000191900780c */ /* 0x000fe20003f66270 */
[-C--:B------:R-:W-:Y:S01]  /*4b40*/  FMUL R63, R63, R9.reuse ;  /* 0x000000093f3f7220 */ /* 0x080fe20000400000 */
[----:B------:R-:W-:Y:S01]  /*4b50*/  ISETP.LT.OR P1, PT, R24, 0x9, !P1 ;  /* 0x000000091800780c */ /* 0x000fe20004f21670 */
[-C--:B------:R-:W-:Y:S01]  /*4b60*/  FMUL R64, R64, R9.reuse ;  /* 0x0000000940407220 */ /* 0x080fe20000400000 */
[----:B------:R-:W-:Y:S01]  /*4b70*/  ISETP.LT.OR P6, PT, R24, 0x1, !P3 ;  /* 0x000000011800780c */ /* 0x000fe20005fc1670 */
[----:B------:R1:W-:Y:S01]  /*4b80*/  @!P5 STG.E.U8 desc[UR20][R2.64+0x11], R15 ;  /* 0x0000110f0200d986 */ /* 0x0003e2000c101114 */
[----:B--2---:R-:W-:Y:S01]  /*4b90*/  F2FP.SATFINITE.E4M3.F32.PACK_AB_MERGE_C R23, RZ, R74, RZ ;  /* 0x0000004aff17723e */ /* 0x004fe200048070ff */
[----:B------:R-:W-:Y:S01]  /*4ba0*/  FMUL R62, R62, R9 ;  /* 0x000000093e3e7220 */ /* 0x000fe20000400000 */
[----:B------:R-:W-:Y:S01]  /*4bb0*/  F2FP.SATFINITE.E4M3.F32.PACK_AB_MERGE_C R71, RZ, R71, RZ ;  /* 0x00000047ff47723e */ /* 0x000fe200048070ff */
[----:B------:R-:W-:Y:S01]  /*4bc0*/  @!P2 STG.E.U8 desc[UR20][R2.64+0x10], R75 ;  /* 0x0000104b0200a986 */ /* 0x000fe2000c101114 */
[----:B------:R-:W-:Y:S01]  /*4bd0*/  ISETP.GE.AND P2, PT, R25, 0x1a, PT ;  /* 0x0000001a1900780c */ /* 0x000fe20003f46270 */
[-C--:B------:R-:W-:Y:S01]  /*4be0*/  FMUL R61, R61, R9.reuse ;  /* 0x000000093d3d7220 */ /* 0x080fe20000400000 */
[C---:B------:R-:W-:Y:S01]  /*4bf0*/  ISETP.LT.OR P3, PT, R24.reuse, 0x9, !P3 ;  /* 0x000000091800780c */ /* 0x040fe20005f61670 */
[----:B------:R2:W-:Y:S01]  /*4c00*/  @!P4 STG.E.U8 desc[UR20][R12.64+0x11], R23 ;  /* 0x000011170c00c986 */ /* 0x0005e2000c101114 */
[C---:B------:R-:W-:Y:S01]  /*4c10*/  ISETP.LT.OR P5, PT, R24.reuse, 0x1, !P2 ;  /* 0x000000011800780c */ /* 0x040fe200057a1670 */
[-C--:B------:R-:W-:Y:S01]  /*4c20*/  FMUL R59, R59, R9.reuse ;  /* 0x000000093b3b7220 */ /* 0x080fe20000400000 */
[----:B------:R-:W-:Y:S01]  /*4c30*/  ISETP.LT.OR P4, PT, R24, 0x9, !P2 ;  /* 0x000000091800780c */ /* 0x000fe20005781670 */
[----:B------:R-:W-:Y:S01]  /*4c40*/  @!P1 STG.E.U8 desc[UR20][R12.64+0x10], R73 ;  /* 0x000010490c009986 */ /* 0x000fe2000c101114 */
[----:B-1----:R-:W-:Y:S01]  /*4c50*/  F2FP.SATFINITE.E4M3.F32.PACK_AB_MERGE_C R15, RZ, R72, RZ ;  /* 0x00000048ff0f723e */ /* 0x002fe200048070ff */
[-C--:B------:R-:W-:Y:S01]  /*4c60*/  FMUL R60, R60, R9.reuse ;  /* 0x000000093c3c7220 */ /* 0x080fe20000400000 */
[C---:B------:R-:W-:Y:S01]  /*4c70*/  ISETP.GE.AND P1, PT, R25.reuse, 0x21, PT ;  /* 0x000000211900780c */ /* 0x040fe20003f26270 */
[----:B------:R-:W-:Y:S01]  /*4c80*/  @!P6 STG.E.U8 desc[UR20][R2.64+0x18], R71 ;  /* 0x000018470200e986 */ /* 0x000fe2000c101114 */
[----:B------:R-:W-:Y:S01]  /*4c90*/  ISETP.GE.AND P2, PT, R25, 0x22, PT ;  /* 0x000000221900780c */ /* 0x000fe20003f46270 */
[-C--:B------:R-:W-:Y:S01]  /*4ca0*/  FMUL R57, R57, R9.reuse ;  /* 0x0000000939397220 */ /* 0x080fe20000400000 */
[----:B------:R-:W-:Y:S01]  /*4cb0*/  ISETP.LT.OR P6, PT, R24, 0x1, !P1 ;  /* 0x000000011800780c */ /* 0x000fe20004fc1670 */
[-C--:B------:R-:W-:Y:S01]  /*4cc0*/  FMUL R58, R58, R9.reuse ;  /* 0x000000093a3a7220 */ /* 0x080fe20000400000 */
[----:B--2---:R-:W-:Y:S01]  /*4cd0*/  F2FP.SATFINITE.E4M3.F32.PACK_AB_MERGE_C R23, RZ, R70, RZ ;  /* 0x00000046ff17723e */ /* 0x004fe200048070ff */
[----:B------:R1:W-:Y:S01]  /*4ce0*/  @!P5 STG.E.U8 desc[UR20][R2.64+0x19], R15 ;  /* 0x0000190f0200d986 */ /* 0x0003e2000c101114 */
[----:B------:R-:W-:Y:S01]  /*4cf0*/  ISETP.LT.OR P5, PT, R24, 0x1, !P2 ;  /* 0x000000011800780c */ /* 0x000fe200057a1670 */
[----:B------:R-:W-:Y:S01]  /*4d00*/  FMUL R21, R21, R9 ;  /* 0x0000000915157220 */ /* 0x000fe20000400000 */
[----:B------:R-:W-:Y:S01]  /*4d10*/  F2FP.SATFINITE.E4M3.F32.PACK_AB_MERGE_C R69, RZ, R69, RZ ;  /* 0x00000045ff45723e */ /* 0x000fe200048070ff */
[----:B------:R2:W-:Y:S01]  /*4d20*/  @!P4 STG.E.U8 desc[UR20][R12.64+0x19], R23 ;  /* 0x000019170c00c986 */ /* 0x0005e2000c101114 */
[----:B------:R-:W-:Y:S01]  /*4d30*/  F2FP.SATFINITE.E4M3.F32.PACK_AB_MERGE_C R67, RZ, R67, RZ ;  /* 0x00000043ff43723e */ /* 0x000fe200048070ff */
[-C--:B------:R-:W-:Y:S01]  /*4d40*/  FMUL R56, R56, R9.reuse ;  /* 0x0000000938387220 */ /* 0x080fe20000400000 */
[----:B------:R-:W-:Y:S01]  /*4d50*/  F2FP.SATFINITE.E4M3.F32.PACK_AB_MERGE_C R27, RZ, R68, RZ ;  /* 0x00000044ff1b723e */ /* 0x000fe200048070ff */
[----:B------:R-:W-:Y:S01]  /*4d60*/  @!P3 STG.E.U8 desc[UR20][R12.64+0x18], R69 ;  /* 0x000018450c00b986 */ /* 0x000fe2000c101114 */
[C---:B------:R-:W-:Y:S01]  /*4d70*/  ISETP.LT.OR P4, PT, R24.reuse, 0x9, !P2 ;  /* 0x000000091800780c */ /* 0x040fe20005781670 */
[-C--:B------:R-:W-:Y:S01]  /*4d80*/  FMUL R19, R19, R9.reuse ;  /* 0x0000000913137220 */ /* 0x080fe20000400000 */
[C---:B------:R-:W-:Y:S01]  /*4d90*/  ISETP.GE.AND P3, PT, R25.reuse, 0x29, PT ;  /* 0x000000291900780c */ /* 0x040fe20003f66270 */
[----:B------:R-:W-:Y:S01]  /*4da0*/  @!P6 STG.E.U8 desc[UR20][R2.64+0x20], R67 ;  /* 0x000020430200e986 */ /* 0x000fe2000c101114 */
[----:B------:R-:W-:Y:S01]  /*4db0*/  ISETP.LT.OR P1, PT, R24, 0x9, !P1 ;  /* 0x000000091800780c */ /* 0x000fe20004f21670 */
[----:B------:R-:W-:Y:S01]  /*4dc0*/  FMUL R20, R20, R9 ;  /* 0x0000000914147220 */ /* 0x000fe20000400000 */
[----:B------:R-:W-:Y:S01]  /*4dd0*/  ISETP.GE.AND P2, PT, R25, 0x2a, PT ;  /* 0x0000002a1900780c */ /* 0x000fe20003f46270 */
[----:B------:R-:W-:Y:S01]  /*4de0*/  @!P5 STG.E.U8 desc[UR20][R2.64+0x21], R27 ;  /* 0x0000211b0200d986 */ /* 0x000fe2000c101114 */
[----:B------:R-:W-:-:S02]  /*4df0*/  ISETP.LT.OR P6, PT, R24, 0x1, !P3 ;  /* 0x000000011800780c */ /* 0x000fc40005fc1670 */
[C---:B------:R-:W-:Y:S02]  /*4e00*/  ISETP.LT.OR P5, PT, R24.reuse, 0x1, !P2 ;  /* 0x000000011800780c */ /* 0x040fe400057a1670 */
[----:B------:R-:W-:Y:S02]  /*4e10*/  F2FP.SATFINITE.E4M3.F32.PACK_AB_MERGE_C R65, RZ, R65, RZ ;  /* 0x00000041ff41723e */ /* 0x000fe400048070ff */
[----:B-1----:R-:W-:Y:S02]  /*4e20*/  F2FP.SATFINITE.E4M3.F32.PACK_AB_MERGE_C R15, RZ, R66, RZ ;  /* 0x00000042ff0f723e */ /* 0x002fe400048070ff */
[----:B------:R-:W-:Y:S01]  /*4e30*/  F2FP.SATFINITE.E4M3.F32.PACK_AB_MERGE_C R63, RZ, R63, RZ ;  /* 0x0000003fff3f723e */ /* 0x000fe200048070ff */
[----:B------:R-:W-:Y:S01]  /*4e40*/  @!P1 STG.E.U8 desc[UR20][R12.64+0x20], R65 ;  /* 0x000020410c009986 */ /* 0x000fe2000c101114 */
[----:B--2---:R-:W-:Y:S02]  /*4e50*/  F2FP.SATFINITE.E4M3.F32.PACK_AB_MERGE_C R23, RZ, R64, RZ ;  /* 0x00000040ff17723e */ /* 0x004fe400048070ff */
[C---:B------:R-:W-:Y:S01]  /*4e60*/  ISETP.LT.OR P2, PT, R24.reuse, 0x9, !P2 ;  /* 0x000000091800780c */ /* 0x040fe20005741670 */
[----:B------:R1:W-:Y:S01]  /*4e70*/  @!P4 STG.E.U8 desc[UR20][R12.64+0x21], R15 ;  /* 0x0000210f0c00c986 */ /* 0x0003e2000c101114 */
[----:B------:R-:W-:-:S02]  /*4e80*/  ISETP.LT.OR P3, PT, R24, 0x9, !P3 ;  /* 0x000000091800780c */ /* 0x000fc40005f61670 */
[C---:B------:R-:W-:Y:S01]  /*4e90*/  ISETP.GE.AND P4, PT, R25.reuse, 0x31, PT ;  /* 0x000000311900780c */ /* 0x040fe20003f86270 */
[----:B------:R-:W-:Y:S01]  /*4ea0*/  @!P6 STG.E.U8 desc[UR20][R2.64+0x28], R63 ;  /* 0x0000283f0200e986 */ /* 0x000fe2000c101114 */
[----:B------:R-:W-:Y:S02]  /*4eb0*/  ISETP.GE.AND P1, PT, R25, 0x32, PT ;  /* 0x000000321900780c */ /* 0x000fe40003f26270 */
[----:B------:R-:W-:Y:S01]  /*4ec0*/  F2FP.SATFINITE.E4M3.F32.PACK_AB_MERGE_C R61, RZ, R61, RZ ;  /* 0x0000003dff3d723e */ /* 0x000fe200048070ff */
[----:B------:R2:W-:Y:S01]  /*4ed0*/  @!P5 STG.E.U8 desc[UR20][R2.64+0x29], R23 ;  /* 0x000029170200d986 */ /* 0x0005e2000c101114 */
[C---:B------:R-:W-:Y:S02]  /*4ee0*/  ISETP.LT.OR P5, PT, R24.reuse, 0x1, !P4 ;  /* 0x000000011800780c */ /* 0x040fe400067a1670 */
[----:B------:R-:W-:Y:S02]  /*4ef0*/  ISETP.LT.OR P6, PT, R24, 0x1, !P1 ;  /* 0x000000011800780c */ /* 0x000fe40004fc1670 */
[----:B-1----:R-:W-:Y:S01]  /*4f00*/  F2FP.SATFINITE.E4M3.F32.PACK_AB_MERGE_C R15, RZ, R62, RZ ;  /* 0x0000003eff0f723e */ /* 0x002fe200048070ff */
[----:B------:R-:W-:Y:S01]  /*4f10*/  @!P3 STG.E.U8 desc[UR20][R12.64+0x28], R61 ;  /* 0x0000283d0c00b986 */ /* 0x000fe2000c101114 */
[----:B------:R-:W-:-:S02]  /*4f20*/  F2FP.SATFINITE.E4M3.F32.PACK_AB_MERGE_C R59, RZ, R59, RZ ;  /* 0x0000003bff3b723e */ /* 0x000fc400048070ff */
[C---:B------:R-:W-:Y:S01]  /*4f30*/  ISETP.GE.AND P3, PT, R25.reuse, 0x3a, PT ;  /* 0x0000003a1900780c */ /* 0x040fe20003f66270 */
[----:B------:R1:W-:Y:S01]  /*4f40*/  @!P2 STG.E.U8 desc[UR20][R12.64+0x29], R15 ;  /* 0x0000290f0c00a986 */ /* 0x0003e2000c101114 */
[C---:B------:R-:W-:Y:S02]  /*4f50*/  ISETP.LT.OR P2, PT, R24.reuse, 0x9, !P4 ;  /* 0x000000091800780c */ /* 0x040fe40006741670 */
[----:B--2---:R-:W-:Y:S01]  /*4f60*/  F2FP.SATFINITE.E4M3.F32.PACK_AB_MERGE_C R23, RZ, R60, RZ ;  /* 0x0000003cff17723e */ /* 0x004fe200048070ff */
[----:B------:R-:W-:Y:S01]  /*4f70*/  @!P5 STG.E.U8 desc[UR20][R2.64+0x30], R59 ;  /* 0x0000303b0200d986 */ /* 0x000fe2000c101114 */
[----:B------:R-:W-:Y:S02]  /*4f80*/  ISETP.GE.AND P4, PT, R25, 0x39, PT ;  /* 0x000000391900780c */ /* 0x000fe40003f86270 */
[C---:B------:R-:W-:Y:S01]  /*4f90*/  ISETP.LT.OR P1, PT, R24.reuse, 0x9, !P1 ;  /* 0x000000091800780c */ /* 0x040fe20004f21670 */
[----:B------:R2:W-:Y:S01]  /*4fa0*/  @!P6 STG.E.U8 desc[UR20][R2.64+0x31], R23 ;  /* 0x000031170200e986 */ /* 0x0005e2000c101114 */
[----:B------:R-:W-:-:S02]  /*4fb0*/  ISETP.LT.OR P5, PT, R24, 0x1, !P4 ;  /* 0x000000011800780c */ /* 0x000fc400067a1670 */
[C---:B------:R-:W-:Y:S02]  /*4fc0*/  ISETP.LT.OR P6, PT, R24.reuse, 0x1, !P3 ;  /* 0x000000011800780c */ /* 0x040fe40005fc1670 */
[C---:B------:R-:W-:Y:S02]  /*4fd0*/  ISETP.LT.OR P4, PT, R24.reuse, 0x9, !P4 ;  /* 0x000000091800780c */ /* 0x040fe40006781670 */
[----:B------:R-:W-:Y:S02]  /*4fe0*/  ISETP.LT.OR P3, PT, R24, 0x9, !P3 ;  /* 0x000000091800780c */ /* 0x000fe40005f61670 */
[----:B------:R-:W-:Y:S02]  /*4ff0*/  F2FP.SATFINITE.E4M3.F32.PACK_AB_MERGE_C R57, RZ, R57, RZ ;  /* 0x00000039ff39723e */ /* 0x000fe400048070ff */
[----:B-1----:R-:W-:Y:S02]  /*5000*/  F2FP.SATFINITE.E4M3.F32.PACK_AB_MERGE_C R15, RZ, R58, RZ ;  /* 0x0000003aff0f723e */ /* 0x002fe400048070ff */
[----:B------:R-:W-:Y:S01]  /*5010*/  F2FP.SATFINITE.E4M3.F32.PACK_AB_MERGE_C R21, RZ, R21, RZ ;  /* 0x00000015ff15723e */ /* 0x000fe200048070ff */
[----:B------:R1:W-:Y:S01]  /*5020*/  @!P2 STG.E.U8 desc[UR20][R12.64+0x30], R57 ;  /* 0x000030390c00a986 */ /* 0x0003e2000c101114 */
[----:B--2---:R-:W-:-:S02]  /*5030*/  F2FP.SATFINITE.E4M3.F32.PACK_AB_MERGE_C R23, RZ, R56, RZ ;  /* 0x00000038ff17723e */ /* 0x004fc400048070ff */
[----:B------:R-:W-:Y:S01]  /*5040*/  F2FP.SATFINITE.E4M3.F32.PACK_AB_MERGE_C R19, RZ, R19, RZ ;  /* 0x00000013ff13723e */ /* 0x000fe200048070ff */
[----:B------:R1:W-:Y:S01]  /*5050*/  @!P1 STG.E.U8 desc[UR20][R12.64+0x31], R15 ;  /* 0x0000310f0c009986 */ /* 0x0003e2000c101114 */
[----:B------:R-:W-:-:S03]  /*5060*/  F2FP.SATFINITE.E4M3.F32.PACK_AB_MERGE_C R25, RZ, R20, RZ ;  /* 0x00000014ff19723e */ /* 0x000fc600048070ff */
[----:B------:R1:W-:Y:S04]  /*5070*/  @!P5 STG.E.U8 desc[UR20][R2.64+0x38], R21 ;  /* 0x000038150200d986 */ /* 0x0003e8000c101114 */
[----:B------:R1:W-:Y:S04]  /*5080*/  @!P6 STG.E.U8 desc[UR20][R2.64+0x39], R23 ;  /* 0x000039170200e986 */ /* 0x0003e8000c101114 */
[----:B------:R1:W-:Y:S04]  /*5090*/  @!P4 STG.E.U8 desc[UR20][R12.64+0x38], R19 ;  /* 0x000038130c00c986 */ /* 0x0003e8000c101114 */
[----:B------:R1:W-:Y:S02]  /*50a0*/  @!P3 STG.E.U8 desc[UR20][R12.64+0x39], R25 ;  /* 0x000039190c00b986 */ /* 0x0003e4000c101114 */
.L_x_104:
[----:B------:R-:W-:Y:S05]  /*50b0*/  BSYNC B0 ;  /* 0x0000000000007941 */ /* 0x000fea0003800000 */
.L_x_38:
[----:B-1---5:R-:W-:Y:S01]  /*50c0*/  IMAD.U32 R2, RZ, RZ, UR22 ;  /* 0x00000016ff027e24 */ /* 0x022fe2000f8e00ff */
[----:B------:R-:W-:Y:S01]  /*50d0*/  ULDC.64 UR4, c[0x0][0x650] ;  /* 0x0001940000047ab9 */ /* 0x000fe20000000a00 */
[----:B0--3--:R-:W-:Y:S01]  /*50e0*/  IMAD.U32 R3, RZ, RZ, UR23 ;  /* 0x00000017ff037e24 */ /* 0x009fe2000f8e00ff */
[----:B------:R0:W-:Y:S01]  /*50f0*/  SYNCS.ARRIVE.TRANS64.A1T0 RZ, [R17+UR33], RZ ;  /* 0x000000ff11ff79a7 */ /* 0x0001e20008100021 */
[----:B------:R-:W-:Y:S01]  /*5100*/  IMAD.U32 R3, RZ, RZ, UR13 ;  /* 0x0000000dff037e24 */ /* 0x000fe2000f8e00ff */
[C---:B------:R-:W-:Y:S01]  /*5110*/  LEA R0, P1, R2.reuse, R0, 0x1 ;  /* 0x0000000002007211 */ /* 0x040fe200078208ff */
[----:B------:R-:W-:Y:S01]  /*5120*/  IMAD.MOV.U32 R4, RZ, RZ, -0x1 ;  /* 0xffffffffff047424 */ /* 0x000fe200078e00ff */
[----:B------:R-:W-:Y:S02]  /*5130*/  PRMT R12, RZ, 0x7610, R12 ;  /* 0x00007610ff0c7816 */ /* 0x000fe4000000000c */
[----:B------:R-:W-:Y:S01]  /*5140*/  LEA.HI.X R5, R2, R5, R3, 0x1, P1 ;  /* 0x0000000502057211 */ /* 0x000fe200008f0c03 */
[----:B------:R-:W-:Y:S01]  /*5150*/  IMAD.MOV.U32 R2, RZ, RZ, -0x1 ;  /* 0xffffffffff027424 */ /* 0x000fe200078e00ff */
[----:B------:R-:W-:Y:S01]  /*5160*/  ISETP.GE.U32.AND P1, PT, R0, UR4, PT ;  /* 0x0000000400007c0c */ /* 0x000fe2000bf26070 */
[----:B------:R-:W-:-:S03]  /*5170*/  IMAD.MOV.U32 R3, RZ, RZ, -0x1 ;  /* 0xffffffffff037424 */ /* 0x000fc600078e00ff */
[----:B------:R-:W-:-:S13]  /*5180*/  ISETP.GE.U32.AND.EX P1, PT, R5, UR5, PT, P1 ;  /* 0x0000000505007c0c */ /* 0x000fda000bf26110 */
[----:B0-----:R-:W-:Y:S05]  /*5190*/  @P1 BRA `(.L_x_105) ;  /* 0x0000000400881947 */ /* 0x001fea0003800000 */
[----:B------:R-:W0:Y:S01]  /*51a0*/  S2UR UR8, SR_CTAID.X ;  /* 0x00000000000879c3 */ /* 0x000e220000002500 */
[----:B------:R-:W-:Y:S01]  /*51b0*/  ULDC.64 UR4, c[0x0][0x628] ;  /* 0x00018a0000047ab9 */ /* 0x000fe20000000a00 */
[----:B------:R-:W-:Y:S01]  /*51c0*/  ULDC UR6, c[0x0][0x150] ;  /* 0x0000540000067ab9 */ /* 0x000fe20000000800 */
[----:B------:R-:W-:Y:S01]  /*51d0*/  ISETP.NE.U32.AND P1, PT, RZ, UR4, PT ;  /* 0x00000004ff007c0c */ /* 0x000fe2000bf25070 */
[----:B------:R-:W-:Y:S01]  /*51e0*/  ULDC UR28, c[0x0][0x630] ;  /* 0x00018c00001c7ab9 */ /* 0x000fe20000000800 */
[C---:B------:R-:W-:Y:S01]  /*51f0*/  R2UR UR29, R0.reuse ;  /* 0x00000000001d72ca */ /* 0x040fe200000e0000 */
[----:B------:R-:W-:Y:S01]  /*5200*/  ULDC UR34, c[0x0][0x154] ;  /* 0x0000550000227ab9 */ /* 0x000fe20000000800 */
[----:B------:R-:W-:Y:S01]  /*5210*/  ISETP.NE.AND.EX P1, PT, RZ, UR5, PT, P1 ;  /* 0x00000005ff007c0c */ /* 0x000fe2000bf25310 */
[----:B------:R-:W1:Y:S01]  /*5220*/  S2UR UR35, SR_CTAID.Y ;  /* 0x00000000002379c3 */ /* 0x000e620000002600 */
[----:B------:R-:W-:Y:S02]  /*5230*/  R2UR UR30, R5 ;  /* 0x00000000051e72ca */ /* 0x000fe400000e0000 */
[----:B------:R-:W-:-:S02]  /*5240*/  R2UR UR26, R0 ;  /* 0x00000000001a72ca */ /* 0x000fc400000e0000 */
[----:B------:R-:W-:Y:S02]  /*5250*/  R2UR UR27, R5 ;  /* 0x00000000051b72ca */ /* 0x000fe400000e0000 */
[----:B0-----:R-:W-:-:S05]  /*5260*/  I2FP.F32.U32 R2, UR8 ;  /* 0x0000000800027c45 */ /* 0x001fca0008201000 */
[----:B------:R-:W-:-:S04]  /*5270*/  FMUL R2, R2, UR6 ;  /* 0x0000000602027c20 */ /* 0x000fc80008400000 */
[----:B------:R0:W3:Y:S01]  /*5280*/  F2I.U32.TRUNC.NTZ R3, R2 ;  /* 0x0000000200037305 */ /* 0x0000e2000020f000 */
[----:B-1----:R-:W-:Y:S05]  /*5290*/  @!P1 BRA `(.L_x_106) ;  /* 0x0000000000309947 */ /* 0x002fea0003800000 */
        /* <DEDUP_REMOVED lines=12> */
.L_x_106:
[----:B0-----:R-:W-:Y:S01]  /*5360*/  I2FP.F32.U32 R2, UR35 ;  /* 0x0000002300027c45 */ /* 0x001fe20008201000 */
[----:B------:R-:W-:Y:S02]  /*5370*/  USHF.R.U64 UR6, UR26, UR28, UR27 ;  /* 0x0000001c1a067299 */ /* 0x000fe4000800121b */
[----:B------:R-:W-:Y:S01]  /*5380*/  USHF.R.U32.HI UR4, URZ, UR28, UR27 ;  /* 0x0000001c3f047299 */ /* 0x000fe2000801161b */
[----:B---3--:R-:W-:Y:S01]  /*5390*/  R2UR UR28, R3 ;  /* 0x00000000031c72ca */ /* 0x008fe200000e0000 */
[----:B------:R-:W-:Y:S01]  /*53a0*/  UIADD3 UR24, UP0, URZ, -UR6, URZ ;  /* 0x800000063f187290 */ /* 0x000fe2000ff1e03f */
[----:B------:R-:W-:Y:S01]  /*53b0*/  FMUL R2, R2, UR34 ;  /* 0x0000002202027c20 */ /* 0x000fe20008400000 */
[----:B------:R-:W-:Y:S01]  /*53c0*/  ULDC.64 UR26, c[0x0][0x620] ;  /* 0x00018800001a7ab9 */ /* 0x000fe20000000a00 */
[----:B------:R-:W-:Y:S01]  /*53d0*/  UMOV UR10, UR29 ;  /* 0x0000001d000a7c82 */ /* 0x000fe20008000000 */
[----:B------:R-:W-:Y:S01]  /*53e0*/  UIADD3.X UR4, URZ, ~UR4, URZ, UP0, !UPT ;  /* 0x800000043f047290 */ /* 0x000fe200087fe43f */
[----:B------:R-:W-:-:S02]  /*53f0*/  UMOV UR11, UR30 ;  /* 0x0000001e000b7c82 */ /* 0x000fc40008000000 */
[----:B------:R-:W0:Y:S01]  /*5400*/  F2I.U32.TRUNC.NTZ R2, R2 ;  /* 0x0000000200027305 */ /* 0x000e22000020f000 */
[----:B------:R-:W-:Y:S02]  /*5410*/  UIMAD UR4, UR4, UR26, URZ ;  /* 0x0000001a040472a4 */ /* 0x000fe4000f8e023f */
[----:B------:R-:W-:Y:S02]  /*5420*/  UIMAD.WIDE.U32 UR10, UR24, UR26, UR10 ;  /* 0x0000001a180a72a5 */ /* 0x000fe4000f8e000a */
[----:B------:R-:W-:Y:S01]  /*5430*/  UIMAD UR24, UR24, UR27, UR4 ;  /* 0x0000001b181872a4 */ /* 0x000fe2000f8e0204 */
[----:B------:R-:W-:Y:S01]  /*5440*/  ULDC UR38, c[0x0][0x658] ;  /* 0x0001960000267ab9 */ /* 0x000fe20000000800 */
[----:B------:R-:W-:Y:S02]  /*5450*/  UMOV UR25, 0xffffffff ;  /* 0xffffffff00197882 */ /* 0x000fe40000000000 */
[----:B------:R-:W-:Y:S01]  /*5460*/  UIADD3 UR11, UR11, UR24, URZ ;  /* 0x000000180b0b7290 */ /* 0x000fe2000fffe03f */
[----:B------:R-:W-:Y:S01]  /*5470*/  ULDC UR26, c[0x0][0x618] ;  /* 0x00018600001a7ab9 */ /* 0x000fe20000000800 */
[----:B------:R-:W-:Y:S01]  /*5480*/  ULDC.64 UR4, c[0x0][0x640] ;  /* 0x0001900000047ab9 */ /* 0x000fe20000000a00 */
[----:B------:R-:W-:Y:S01]  /*5490*/  USHF.L.U32 UR34, UR25, UR38, URZ ;  /* 0x0000002619227299 */ /* 0x000fe2000800063f */
[----:B------:R-:W-:Y:S01]  /*54a0*/  ISETP.NE.U32.AND P1, PT, RZ, UR4, PT ;  /* 0x00000004ff007c0c */ /* 0x000fe2000bf25070 */
[----:B------:R-:W-:Y:S01]  /*54b0*/  USHF.R.U64 UR25, UR10, UR26, UR11 ;  /* 0x0000001a0a197299 */ /* 0x000fe2000800120b */
[----:B0-----:R-:W-:Y:S01]  /*54c0*/  R2UR UR29, R2 ;  /* 0x00000000021d72ca */ /* 0x001fe200000e0000 */
[----:B------:R-:W-:Y:S01]  /*54d0*/  USHF.R.U32.HI UR10, URZ, UR26, UR11 ;  /* 0x0000001a3f0a7299 */ /* 0x000fe2000801160b */
[----:B------:R-:W-:Y:S01]  /*54e0*/  ISETP.NE.AND.EX P1, PT, RZ, UR5, PT, P1 ;  /* 0x00000005ff007c0c */ /* 0x000fe2000bf25310 */
[----:B------:R-:W-:Y:S01]  /*54f0*/  ULDC UR36, c[0x0][0x608] ;  /* 0x0001820000247ab9 */ /* 0x000fe20000000800 */
[----:B------:R-:W-:-:S02]  /*5500*/  ULOP3.LUT UR39, URZ, UR34, URZ, 0x33, !UPT ;  /* 0x000000223f277292 */ /* 0x000fc4000f8e333f */
[----:B------:R-:W-:Y:S02]  /*5510*/  USHF.R.U64 UR34, UR25, UR36, UR10 ;  /* 0x0000002419227299 */ /* 0x000fe4000800120a */
[----:B------:R-:W-:Y:S02]  /*5520*/  USHF.R.U32.HI UR10, URZ, UR36, UR10 ;  /* 0x000000243f0a7299 */ /* 0x000fe4000801160a */
[----:B------:R-:W-:Y:S02]  /*5530*/  UIADD3 UR28, -UR28, URZ, URZ ;  /* 0x0000003f1c1c7290 */ /* 0x000fe4000fffe13f */
[----:B------:R-:W-:Y:S01]  /*5540*/  USHF.R.U64 UR36, UR34, UR38, UR10 ;  /* 0x0000002622247299 */ /* 0x000fe2000800120a */
[----:B------:R-:W-:Y:S01]  /*5550*/  UMOV UR30, 0x1 ;  /* 0x00000001001e7882 */ /* 0x000fe20000000000 */
[----:B------:R-:W-:Y:S01]  /*5560*/  ULDC UR27, c[0x0][0x144] ;  /* 0x00005100001b7ab9 */ /* 0x000fe20000000800 */
[----:B------:R-:W-:Y:S01]  /*5570*/  UIADD3 UR37, -UR29, URZ, URZ ;  /* 0x0000003f1d257290 */ /* 0x000fe2000fffe13f */
[----:B------:R-:W-:Y:S01]  /*5580*/  ULDC UR9, c[0x0][0x600] ;  /* 0x0001800000097ab9 */ /* 0x000fe20000000800 */
[----:B------:R-:W-:-:S02]  /*5590*/  USHF.L.U32 UR30, UR30, UR38, URZ ;  /* 0x000000261e1e7299 */ /* 0x000fc4000800063f */
[----:B------:R-:W-:Y:S02]  /*55a0*/  USHF.R.U32.HI UR29, URZ, UR38, UR10 ;  /* 0x000000263f1d7299 */ /* 0x000fe4000801160a */
[----:B------:R-:W-:Y:S02]  /*55b0*/  UIMAD UR38, UR27, UR28, UR8 ;  /* 0x0000001c1b2672a4 */ /* 0x000fe4000f8e0208 */
[----:B------:R-:W-:Y:S01]  /*55c0*/  UIADD3 UR24, UR9, -0x1, URZ ;  /* 0xffffffff09187890 */ /* 0x000fe2000fffe03f */
[----:B------:R-:W-:Y:S01]  /*55d0*/  ULDC UR42, c[0x0][0x148] ;  /* 0x00005200002a7ab9 */ /* 0x000fe20000000800 */
[----:B------:R-:W-:Y:S01]  /*55e0*/  ULDC UR40, c[0x0][0x648] ;  /* 0x0001920000287ab9 */ /* 0x000fe20000000800 */
[----:B------:R-:W-:Y:S01]  /*55f0*/  ULDC UR41, c[0x0][0x638] ;  /* 0x00018e0000297ab9 */ /* 0x000fe20000000800 */
[----:B------:R-:W-:Y:S01]  /*5600*/  UMOV UR28, UR36 ;  /* 0x00000024001c7c82 */ /* 0x000fe20008000000 */
[----:B------:R-:W-:Y:S07]  /*5610*/  @!P1 BRA `(.L_x_107) ;  /* 0x0000000000289947 */ /* 0x000fee0003800000 */
        /* <DEDUP_REMOVED lines=10> */
.L_x_107:
[----:B------:R-:W-:Y:S01]  /*56c0*/  USHF.R.U64 UR4, UR28, UR40, UR29 ;  /* 0x000000281c047299 */ /* 0x000fe2000800121d */
[----:B------:R-:W-:Y:S01]  /*56d0*/  IMAD.MOV.U32 R12, RZ, RZ, 0x1 ;  /* 0x00000001ff0c7424 */ /* 0x000fe200078e00ff */
[----:B------:R-:W-:Y:S01]  /*56e0*/  ULOP3.LUT UR34, UR34, UR39, URZ, 0xc0, !UPT ;  /* 0x0000002722227292 */ /* 0x000fe2000f8ec03f */
[----:B------:R-:W-:Y:S01]  /*56f0*/  IMAD.U32 R4, RZ, RZ, UR6 ;  /* 0x00000006ff047e24 */ /* 0x000fe2000f8e00ff */
[----:B------:R-:W-:Y:S02]  /*5700*/  UIADD3 UR5, -UR4, URZ, URZ ;  /* 0x0000003f04057290 */ /* 0x000fe4000fffe13f */
[----:B------:R-:W-:Y:S02]  /*5710*/  @UP2 UIMAD UR38, UR42, UR37, UR35 ;  /* 0x000000252a2622a4 */ /* 0x000fe4000f8e0223 */
[----:B------:R-:W-:Y:S02]  /*5720*/  ULOP3.LUT UR24, UR25, UR24, URZ, 0xc0, !UPT ;  /* 0x0000001819187292 */ /* 0x000fe4000f8ec03f */
[----:B------:R-:W-:-:S02]  /*5730*/  UIMAD UR4, UR30, UR4, UR34 ;  /* 0x000000041e0472a4 */ /* 0x000fc4000f8e0222 */
        /* <DEDUP_REMOVED lines=8> */
.L_x_105:
[----:B------:R-:W-:Y:S01]  /*57c0*/  UIADD3 UR15, UR32, UR15, URZ ;  /* 0x0000000f200f7290 */ /* 0x000fe2000fffe03f */
[----:B------:R-:W-:Y:S02]  /*57d0*/  LOP3.LUT P1, RZ, R12, 0xff, RZ, 0xc0, !PT ;  /* 0x000000ff0cff7812 */ /* 0x000fe4000782c0ff */
[----:B------:R-:W-:Y:S01]  /*57e0*/  LOP3.LUT R85, R85, 0x1, RZ, 0x3c, !PT ;  /* 0x0000000155557812 */ /* 0x000fe200078e3cff */
[----:B------:R-:W-:Y:S02]  /*57f0*/  USHF.R.U32.HI UR4, URZ, 0x2, UR15 ;  /* 0x000000023f047899 */ /* 0x000fe4000801160f */
[----:B------:R-:W-:Y:S02]  /*5800*/  UISETP.GT.U32.AND UP0, UPT, UR15, 0x3, UPT ;  /* 0x000000030f00788c */ /* 0x000fe4000bf04070 */
[----:B------:R-:W-:Y:S02]  /*5810*/  ULOP3.LUT UR4, UR4, 0x1, URZ, 0xc0, !UPT ;  /* 0x0000000104047892 */ /* 0x000fe4000f8ec03f */
[----:B------:R-:W-:-:S02]  /*5820*/  UISETP.LT.U32.AND UP0, UPT, UR32, 0x4, UP0 ;  /* 0x000000042000788c */ /* 0x000fc40008701070 */
[----:B------:R-:W-:Y:S02]  /*5830*/  UISETP.NE.U32.AND UP1, UPT, UR4, 0x1, UPT ;  /* 0x000000010400788c */ /* 0x000fe4000bf25070 */
[----:B------:R-:W-:Y:S02]  /*5840*/  USEL UR5, URZ, 0x1, !UP0 ;  /* 0x000000013f057887 */ /* 0x000fe4000c000000 */
[----:B------:R-:W-:Y:S02]  /*5850*/  UISETP.GT.U32.AND UP1, UPT, UR32, 0x3, !UP1 ;  /* 0x000000032000788c */ /* 0x000fe4000cf24070 */
[----:B------:R-:W-:Y:S02]  /*5860*/  ULOP3.LUT UR15, UR15, 0x3, URZ, 0xc0, !UPT ;  /* 0x000000030f0f7892 */ /* 0x000fe4000f8ec03f */
[----:B------:R-:W-:-:S04]  /*5870*/  USEL UR4, URZ, 0x1, !UP1 ;  /* 0x000000013f047887 */ /* 0x000fc8000c800000 */
[----:B------:R-:W-:Y:S01]  /*5880*/  ULOP3.LUT UR17, UR4, UR17, UR5, 0x96, !UPT ;  /* 0x0000001104117292 */ /* 0x000fe2000f8e9605 */
[----:B------:R-:W-:Y:S11]  /*5890*/  @P1 BRA `(.L_x_108) ;  /* 0xffffffbc009c1947 */ /* 0x000ff6000383ffff */
[----:B------:R-:W-:Y:S05]  /*58a0*/  EXIT ;  /* 0x000000000000794d */ /* 0x000fea0003800000 */
.L_x_16:
[----:B------:R-:W-:-:S08]  /*58b0*/  ISETP.NE.AND P0, PT, RZ, UR6, PT ;  /* 0x00000006ff007c0c */ /* 0x000fd0000bf05270 */
[----:B--2-45:R-:W0:-:S00]  /*58c0*/  USETMAXREG.DEALLOC.CTAPOOL 0x28 ;  /* 0x00000028000079c8 */ /* 0x034e0000080e0500 */
[----:B------:R-:W-:Y:S05]  /*58d0*/  @P0 EXIT ;  /* 0x000000000000094d */ /* 0x000fea0003800000 */
[----:B0-----:R-:W-:Y:S01]  /*58e0*/  LOP3.LUT P0, RZ, R11, 0xff, RZ, 0xc0, !PT ;  /* 0x000000ff0bff7812 */ /* 0x001fe2000780c0ff */
[----:B------:R-:W-:Y:S02]  /*58f0*/  IMAD.MOV.U32 R11, RZ, RZ, 0x1 ;  /* 0x00000001ff0b7424 */ /* 0x000fe400078e00ff */
[----:B------:R-:W-:-:S10]  /*5900*/  IMAD.MOV.U32 R10, RZ, RZ, RZ ;  /* 0x000000ffff0a7224 */ /* 0x000fd400078e00ff */
[----:B------:R-:W-:Y:S05]  /*5910*/  @!P0 BRA `(.L_x_109) ;  /* 0x0000000c00308947 */ /* 0x000fea0003800000 */
[----:B------:R-:W0:Y:S01]  /*5920*/  S2UR UR9, SR_CgaCtaId ;  /* 0x00000000000979c3 */ /* 0x000e220000008800 */
[----:B------:R-:W-:Y:S01]  /*5930*/  LOP3.LUT P0, RZ, R6, 0x1f, RZ, 0xc0, !PT ;  /* 0x0000001f06ff7812 */ /* 0x000fe2000780c0ff */
[----:B------:R-:W-:Y:S01]  /*5940*/  ULDC UR5, c[0x0][0x658] ;  /* 0x0001960000057ab9 */ /* 0x000fe20000000800 */
[----:B------:R-:W-:Y:S01]  /*5950*/  UMOV UR6, 0xffffffff ;  /* 0xffffffff00067882 */ /* 0x000fe20000000000 */
[----:B------:R-:W-:Y:S01]  /*5960*/  BSSY B0, `(.L_x_109) ;  /* 0x00000c7000007945 */ /* 0x000fe20003800000 */
[----:B------:R-:W-:Y:S01]  /*5970*/  USHF.L.U32 UR6, UR6, UR5, URZ ;  /* 0x0000000506067299 */ /* 0x000fe2000800063f */
[C---:B------:R-:W-:Y:S01]  /*5980*/  ISETP.NE.AND P3, PT, R7.reuse, RZ, PT ;  /* 0x000000ff0700720c */ /* 0x040fe20003f65270 */
[----:B------:R-:W-:Y:S01]  /*5990*/  IMAD.MOV.U32 R12, RZ, RZ, 0x1 ;  /* 0x00000001ff0c7424 */ /* 0x000fe200078e00ff */
[----:B------:R-:W-:Y:S01]  /*59a0*/  ISETP.NE.OR P0, PT, R7, RZ, !P0 ;  /* 0x000000ff0700720c */ /* 0x000fe20004705670 */
[----:B------:R-:W-:Y:S01]  /*59b0*/  IMAD.MOV.U32 R11, RZ, RZ, 0x1 ;  /* 0x00000001ff0b7424 */ /* 0x000fe200078e00ff */
[----:B------:R-:W-:Y:S01]  /*59c0*/  ULDC UR4, c[0x0][0x600] ;  /* 0x0001800000047ab9 */ /* 0x000fe20000000800 */
[----:B------:R-:W-:Y:S01]  /*59d0*/  IMAD.MOV.U32 R10, RZ, RZ, RZ ;  /* 0x000000ffff0a7224 */ /* 0x000fe200078e00ff */
[----:B------:R-:W-:Y:S01]  /*59e0*/  UMOV UR8, 0x1 ;  /* 0x0000000100087882 */ /* 0x000fe20000000000 */
[----:B------:R-:W-:-:S02]  /*59f0*/  UIADD3 UR25, UR14, 0x1, URZ ;  /* 0x000000010e197890 */ /* 0x000fc4000fffe03f */
[----:B------:R-:W-:Y:S02]  /*5a00*/  ULOP3.LUT UR28, UR7, 0x2, URZ, 0xfc, !UPT ;  /* 0x00000002071c7892 */ /* 0x000fe4000f8efc3f */
[----:B------:R-:W-:Y:S02]  /*5a10*/  UIADD3 UR4, UR4, -0x1, URZ ;  /* 0xffffffff04047890 */ /* 0x000fe4000fffe03f */
[----:B------:R-:W-:Y:S02]  /*5a20*/  USHF.L.U32 UR5, UR8, UR5, URZ ;  /* 0x0000000508057299 */ /* 0x000fe4000800063f */
[----:B------:R-:W-:Y:S01]  /*5a30*/  ULOP3.LUT UR6, URZ, UR6, URZ, 0x33, !UPT ;  /* 0x000000063f067292 */ /* 0x000fe2000f8e333f */
[----:B------:R-:W-:Y:S01]  /*5a40*/  ULDC.64 UR26, c[0x0][0x198] ;  /* 0x00006600001a7ab9 */ /* 0x000fe20000000a00 */
[----:B0-----:R-:W-:-:S10]  /*5a50*/  IMAD.U32 R13, RZ, RZ, UR9 ;  /* 0x00000009ff0d7e24 */ /* 0x001fd4000f8e00ff */
.L_x_121:
[----:B------:R-:W-:-:S03]  /*5a60*/  UMOV UR8, 0xffffffff ;  /* 0xffffffff00087882 */ /* 0x000fc60000000000 */
[----:B------:R-:W-:Y:S05]  /*5a70*/  BRA.DIV UR8, `(.L_x_110) ;  /* 0x0000000e08f47947 */ /* 0x000fea000b800000 */
[----:B------:R-:W-:-:S13]  /*5a80*/  ELECT P1, URZ, PT ;  /* 0x00000000003f782f */ /* 0x000fda0003820000 */
.L_x_134:
[----:B------:R-:W0:Y:S01]  /*5a90*/  LDC R6, c[0x0][0x28c] ;  /* 0x0000a300ff067b82 */ /* 0x000e220000000800 */
[----:B------:R-:W-:Y:S01]  /*5aa0*/  BSSY B1, `(.L_x_111) ;  /* 0x000003c000017945 */ /* 0x000fe20003800000 */
[----:B0-----:R-:W-:-:S13]  /*5ab0*/  ISETP.LT.OR P1, PT, R6, 0x1, !P1 ;  /* 0x000000010600780c */ /* 0x001fda0004f21670 */
[----:B------:R-:W-:Y:S05]  /*5ac0*/  @P1 BRA `(.L_x_112) ;  /* 0x0000000000e41947 */ /* 0x000fea0003800000 */
[----:B------:R-:W-:Y:S02]  /*5ad0*/  IMAD R13, R2, 0x2, R13 ;  /* 0x00000002020d7824 */ /* 0x000fe400078e020d */
[----:B------:R-:W-:Y:S02]  /*5ae0*/  IMAD.SHL.U32 R9, R3, 0x40, RZ ;  /* 0x0000004003097824 */ /* 0x000fe400078e00ff */
[----:B------:R-:W-:Y:S02]  /*5af0*/  IMAD.MOV.U32 R16, RZ, RZ, RZ ;  /* 0x000000ffff107224 */ /* 0x000fe400078e00ff */
[----:B------:R-:W-:Y:S02]  /*5b00*/  IMAD.U32 R17, RZ, RZ, UR25 ;  /* 0x00000019ff117e24 */ /* 0x000fe4000f8e00ff */
[----:B------:R-:W-:Y:S02]  /*5b10*/  IMAD.MOV.U32 R2, RZ, RZ, R11 ;  /* 0x000000ffff027224 */ /* 0x000fe400078e000b */
[----:B------:R-:W-:-:S02]  /*5b20*/  IMAD.MOV.U32 R3, RZ, RZ, R10 ;  /* 0x000000ffff037224 */ /* 0x000fc400078e000a */
[----:B------:R-:W-:-:S07]  /*5b30*/  IMAD.SHL.U32 R8, R13, 0x20, RZ ;  /* 0x000000200d087824 */ /* 0x000fce00078e00ff */
.L_x_116:
[----:B------:R-:W0:Y:S01]  /*5b40*/  S2UR UR8, SR_CgaCtaId ;  /* 0x00000000000879c3 */ /* 0x000e220000008800 */
[----:B------:R-:W-:-:S07]  /*5b50*/  MOV R6, 0x400 ;  /* 0x0000040000067802 */ /* 0x000fce0000000f00 */
[----:B------:R-:W1:Y:S01]  /*5b60*/  @!P3 LDC R7, c[0x0][0x500] ;  /* 0x00014000ff07bb82 */ /* 0x000e620000000800 */
[----:B0-----:R-:W-:-:S05]  /*5b70*/  IMAD.U32 R13, RZ, RZ, UR8 ;  /* 0x00000008ff0d7e24 */ /* 0x001fca000f8e00ff */
[----:B------:R-:W-:Y:S02]  /*5b80*/  LEA R14, R13, R6, 0x18 ;  /* 0x000000060d0e7211 */ /* 0x000fe400078ec0ff */
[----:B------:R-:W-:-:S03]  /*5b90*/  SHF.L.U32 R6, R2, 0x1f, RZ ;  /* 0x0000001f02067819 */ /* 0x000fc600000006ff */
[----:B------:R-:W-:-:S04]  /*5ba0*/  IMAD R15, R3, 0x8, R14 ;  /* 0x00000008030f7824 */ /* 0x000fc800078e020e */
[----:B------:R-:W0:Y:S02]  /*5bb0*/  SYNCS.PHASECHK.TRANS64.TRYWAIT P1, [R15+URZ+0x20], R6 ;  /* 0x000020060f0075a7 */ /* 0x000e24000802017f */
[----:B01----:R-:W-:Y:S05]  /*5bc0*/  @!P1 BRA `(.L_x_113) ;  /* 0x0000000c00c09947 */ /* 0x003fea0003800000 */
.L_x_135:
[----:B------:R-:W-:Y:S01]  /*5bd0*/  UPRMT UR8, UR28, 0x9910, URZ ;  /* 0x000099101c087896 */ /* 0x000fe2000800003f */
[----:B------:R1:W-:Y:S03]  /*5be0*/  @!P3 SYNCS.ARRIVE.TRANS64 RZ, [R15+URZ], R7 ;  /* 0x000000070fffb9a7 */ /* 0x0003e6000800003f */
[----:B------:R-:W-:-:S06]  /*5bf0*/  UISETP.NE.AND UP0, UPT, UR8, 0x2, UPT ;  /* 0x000000020800788c */ /* 0x000fcc000bf05270 */
[----:B------:R-:W-:-:S13]  /*5c00*/  PLOP3.LUT P1, PT, PT, PT, UP0, 0x80, 0x0 ;  /* 0x000000000000781c */ /* 0x000fda0003f2f008 */
[----:B-1----:R-:W-:Y:S05]  /*5c10*/  @P1 BRA `(.L_x_114) ;  /* 0x0000000000041947 */ /* 0x002fea0003800000 */
[----:B------:R-:W-:Y:S01]  /*5c20*/  BPT.TRAP 0x1 ;  /* 0x000000040000795c */ /* 0x000fe20000300000 */
.L_x_114:
[----:B------:R-:W-:Y:S05]  /*5c30*/  @P0 BRA `(.L_x_115) ;  /* 0x0000000000040947 */ /* 0x000fea0003800000 */
[----:B------:R-:W-:Y:S01]  /*5c40*/  BPT.TRAP 0x1 ;  /* 0x000000040000795c */ /* 0x000fe20000300000 */
.L_x_115:
[----:B0-----:R-:W-:Y:S01]  /*5c50*/  IMAD.SHL.U32 R6, R3, 0x1000, RZ ;  /* 0x0000100003067824 */ /* 0x001fe200078e00ff */
[----:B------:R-:W-:Y:S01]  /*5c60*/  R2UR UR11, R14 ;  /* 0x000000000e0b72ca */ /* 0x000fe200000e0000 */
[----:B------:R-:W-:Y:S01]  /*5c70*/  VIADD R17, R17, 0xffffffff ;  /* 0xffffffff11117836 */ /* 0x000fe20000000000 */
[----:B------:R-:W-:Y:S01]  /*5c80*/  R2UR UR20, R8 ;  /* 0x00000000081472ca */ /* 0x000fe200000e0000 */
[--C-:B------:R-:W-:Y:S01]  /*5c90*/  IMAD R7, R13, 0x800, R6.reuse ;  /* 0x000008000d077824 */ /* 0x100fe200078e0206 */
[----:B------:R-:W-:Y:S01]  /*5ca0*/  IADD3 R6, R14, 0x4180, R6 ;  /* 0x000041800e067810 */ /* 0x000fe20007ffe006 */
[----:B------:R-:W-:Y:S01]  /*5cb0*/  UIADD3 UR16, UP0, UR26, 0xf0, URZ ;  /* 0x000000f01a107890 */ /* 0x000fe2000ff1e03f */
[----:B------:R-:W-:Y:S01]  /*5cc0*/  R2UR UR9, R15 ;  /* 0x000000000f0972ca */ /* 0x000fe200000e0000 */
[----:B------:R-:W-:Y:S01]  /*5cd0*/  UIADD3 UR30, UP1, UR26, 0x1f0, URZ ;  /* 0x000001f01a1e7890 */ /* 0x000fe2000ff3e03f */
[----:B------:R-:W-:Y:S01]  /*5ce0*/  R2UR UR8, R7 ;  /* 0x00000000070872ca */ /* 0x000fe200000e0000 */
[----:B------:R-:W-:Y:S01]  /*5cf0*/  UIADD3.X UR17, URZ, UR27, URZ, UP0, !UPT ;  /* 0x0000001b3f117290 */ /* 0x000fe200087fe43f */
[----:B------:R-:W-:Y:S01]  /*5d00*/  R2UR UR10, R16 ;  /* 0x00000000100a72ca */ /* 0x000fe200000e0000 */
[----:B------:R-:W-:Y:S01]  /*5d10*/  VIADD R3, R3, 0x1 ;  /* 0x0000000103037836 */ /* 0x000fe20000000000 */
[----:B------:R-:W-:Y:S01]  /*5d20*/  R2UR UR12, R4 ;  /* 0x00000000040c72ca */ /* 0x000fe200000e0000 */
[----:B------:R-:W-:Y:S01]  /*5d30*/  UIADD3.X UR31, URZ, UR27, URZ, UP1, !UPT ;  /* 0x0000001b3f1f7290 */ /* 0x000fe20008ffe43f */
[----:B------:R-:W-:Y:S01]  /*5d40*/  R2UR UR15, R6 ;  /* 0x00000000060f72ca */ /* 0x000fe200000e0000 */
[----:B------:R-:W-:Y:S01]  /*5d50*/  UMOV UR24, 0x30000 ;  /* 0x0003000000187882 */ /* 0x000fe20000000000 */
[----:B------:R-:W-:Y:S01]  /*5d60*/  R2UR UR21, R9 ;  /* 0x00000000091572ca */ /* 0x000fe200000e0000 */
[----:B------:R-:W-:Y:S01]  /*5d70*/  UMOV UR18, 0x0 ;  /* 0x0000000000127882 */ /* 0x000fe20000000000 */
[----:B------:R-:W-:Y:S01]  /*5d80*/  ISETP.GT.AND P2, PT, R17, 0x1, PT ;  /* 0x000000011100780c */ /* 0x000fe20003f44270 */
[----:B------:R-:W-:Y:S01]  /*5d90*/  UMOV UR19, 0x10000000 ;  /* 0x1000000000137882 */ /* 0x000fe20000000000 */
[----:B------:R-:W-:Y:S01]  /*5da0*/  ISETP.NE.AND P1, PT, R3, 0x4, PT ;  /* 0x000000040300780c */ /* 0x000fe20003f25270 */
[----:B------:R-:W-:Y:S01]  /*5db0*/  UIADD3 UR8, UR11, 0x180, UR8 ;  /* 0x000001800b087890 */ /* 0x000fe2000fffe008 */
[----:B------:R-:W-:-:S02]  /*5dc0*/  VIADD R16, R16, 0x40 ;  /* 0x0000004010107836 */ /* 0x000fc40000000000 */
[----:B------:R-:W-:Y:S01]  /*5dd0*/  UMOV UR11, UR20 ;  /* 0x00000014000b7c82 */ /* 0x000fe20008000000 */
[----:B------:R-:W-:Y:S02]  /*5de0*/  SEL R7, RZ, 0x1, P1 ;  /* 0x00000001ff077807 */ /* 0x000fe40000800000 */
[----:B------:R-:W-:Y:S02]  /*5df0*/  SEL R3, R3, RZ, P1 ;  /* 0x000000ff03037207 */ /* 0x000fe40000800000 */
[----:B------:R-:W-:Y:S01]  /*5e00*/  LOP3.LUT R2, R2, R7, RZ, 0x3c, !PT ;  /* 0x0000000702027212 */ /* 0x000fe200078e3cff */
[----:B------:R0:W-:Y:S02]  /*5e10*/  UTMALDG.3D.MULTICAST [UR8], [UR16], UR24, desc[UR18] ;  /* 0x00001208100073b4 */ /* 0x0001e40008011818 */
[----:B0-----:R-:W-:Y:S01]  /*5e20*/  UMOV UR8, UR15 ;  /* 0x0000000f00087c82 */ /* 0x001fe20008000000 */
[----:B------:R-:W-:Y:S02]  /*5e30*/  UMOV UR11, UR21 ;  /* 0x00000015000b7c82 */ /* 0x000fe40008000000 */
[----:B------:R0:W-:Y:S02]  /*5e40*/  UTMALDG.3D [UR8], [UR30], desc[UR18] ;  /* 0x000012081e0075b4 */ /* 0x0001e40008011000 */
[----:B0-----:R-:W-:Y:S05]  /*5e50*/  @P2 BRA `(.L_x_116) ;  /* 0xfffffffc00382947 */ /* 0x001fea000383ffff */
.L_x_112:
[----:B------:R-:W-:Y:S05]  /*5e60*/  BSYNC B1 ;  /* 0x0000000000017941 */ /* 0x000fea0003800000 */
.L_x_111:
[----:B------:R-:W-:Y:S01]  /*5e70*/  LOP3.LUT P4, RZ, R12, 0xff, RZ, 0xc0, !PT ;  /* 0x000000ff0cff7812 */ /* 0x000fe2000788c0ff */
[----:B------:R-:W-:Y:S01]  /*5e80*/  VIADD R10, R10, UR14 ;  /* 0x0000000e0a0a7c36 */ /* 0x000fe20008000000 */
[----:B------:R-:W-:Y:S01]  /*5e90*/  ULDC.64 UR8, c[0x0][0x650] ;  /* 0x0001940000087ab9 */ /* 0x000fe20000000a00 */
[----:B------:R-:W-:Y:S01]  /*5ea0*/  IMAD.U32 R3, RZ, RZ, UR14 ;  /* 0x0000000eff037e24 */ /* 0x000fe2000f8e00ff */
[----:B------:R-:W-:Y:S01]  /*5eb0*/  BSSY B1, `(.L_x_117) ;  /* 0x000006f000017945 */ /* 0x000fe20003800000 */
[----:B------:R-:W-:Y:S02]  /*5ec0*/  PRMT R6, RZ, 0x7610, R6 ;  /* 0x00007610ff067816 */ /* 0x000fe40000000006 */
[----:B------:R-:W-:Y:S02]  /*5ed0*/  SHF.R.U32.HI R2, RZ, 0x2, R10 ;  /* 0x00000002ff027819 */ /* 0x000fe4000001160a */
[----:B------:R-:W-:Y:S02]  /*5ee0*/  ISETP.GT.U32.AND P1, PT, R10, 0x3, PT ;  /* 0x000000030a00780c */ /* 0x000fe40003f24070 */
[----:B------:R-:W-:-:S02]  /*5ef0*/  LOP3.LUT R2, R2, 0x1, RZ, 0xc0, !PT ;  /* 0x0000000102027812 */ /* 0x000fc400078ec0ff */
[----:B------:R-:W0:Y:S01]  /*5f00*/  @P4 S2R R13, SR_CgaCtaId ;  /* 0x00000000000d4919 */ /* 0x000e220000008800 */
[----:B------:R-:W-:Y:S02]  /*5f10*/  @P4 MOV R4, 0x400 ;  /* 0x0000040000044802 */ /* 0x000fe40000000f00 */
[C---:B------:R-:W-:Y:S02]  /*5f20*/  ISETP.LT.U32.AND P1, PT, R3.reuse, 0x4, P1 ;  /* 0x000000040300780c */ /* 0x040fe40000f21070 */
[----:B------:R-:W-:Y:S02]  /*5f30*/  ISETP.NE.U32.AND P2, PT, R2, 0x1, PT ;  /* 0x000000010200780c */ /* 0x000fe40003f45070 */
[----:B------:R-:W-:Y:S02]  /*5f40*/  SEL R2, RZ, 0x1, !P1 ;  /* 0x00000001ff027807 */ /* 0x000fe40004800000 */
[----:B------:R-:W-:Y:S02]  /*5f50*/  ISETP.GT.U32.AND P2, PT, R3, 0x3, !P2 ;  /* 0x000000030300780c */ /* 0x000fe40005744070 */
[----:B------:R-:W-:-:S02]  /*5f60*/  LOP3.LUT R10, R10, 0x3, RZ, 0xc0, !PT ;  /* 0x000000030a0a7812 */ /* 0x000fc400078ec0ff */
[----:B------:R-:W-:Y:S02]  /*5f70*/  SEL R3, RZ, 0x1, !P2 ;  /* 0x00000001ff037807 */ /* 0x000fe40005000000 */
[----:B------:R-:W-:Y:S02]  /*5f80*/  PRMT R12, RZ, 0x7610, R12 ;  /* 0x00007610ff0c7816 */ /* 0x000fe4000000000c */
[----:B------:R-:W-:Y:S01]  /*5f90*/  LOP3.LUT R11, R3, R11, R2, 0x96, !PT ;  /* 0x0000000b030b7212 */ /* 0x000fe200078e9602 */
[----:B------:R-:W-:Y:S02]  /*5fa0*/  IMAD.MOV.U32 R2, RZ, RZ, -0x1 ;  /* 0xffffffffff027424 */ /* 0x000fe400078e00ff */
[----:B------:R-:W-:Y:S01]  /*5fb0*/  IMAD.MOV.U32 R3, RZ, RZ, -0x1 ;  /* 0xffffffffff037424 */ /* 0x000fe200078e00ff */
[----:B0-----:R-:W-:-:S04]  /*5fc0*/  @P4 LEA R4, R13, R4, 0x18 ;  /* 0x000000040d044211 */ /* 0x001fc800078ec0ff */
[----:B------:R0:W-:Y:S01]  /*5fd0*/  @P4 SYNCS.ARRIVE.TRANS64.A1T0 RZ, [R4+URZ+0x78], RZ ;  /* 0x000078ff04ff49a7 */ /* 0x0001e2000810003f */
[----:B------:R-:W-:-:S04]  /*5fe0*/  IADD3 R0, P4, R0, UR22, RZ ;  /* 0x0000001600007c10 */ /* 0x000fc8000ff9e0ff */
[----:B------:R-:W-:Y:S02]  /*5ff0*/  IADD3.X R5, R5, UR13, RZ, P4, !PT ;  /* 0x0000000d05057c10 */ /* 0x000fe4000a7fe4ff */
[----:B------:R-:W-:Y:S01]  /*6000*/  ISETP.GE.U32.AND P4, PT, R0, UR8, PT ;  /* 0x0000000800007c0c */ /* 0x000fe2000bf86070 */
[----:B0-----:R-:W-:-:S03]  /*6010*/  IMAD.MOV.U32 R4, RZ, RZ, -0x1 ;  /* 0xffffffffff047424 */ /* 0x001fc600078e00ff */
[----:B------:R-:W-:-:S13]  /*6020*/  ISETP.GE.U32.AND.EX P1, PT, R5, UR9, PT, P4 ;  /* 0x0000000905007c0c */ /* 0x000fda000bf26140 */
[----:B------:R-:W-:Y:S05]  /*6030*/  @P1 BRA `(.L_x_118) ;  /* 0x0000000400581947 */ /* 0x000fea0003800000 */
[----:B------:R-:W0:Y:S01]  /*6040*/  S2UR UR8, SR_CTAID.X ;  /* 0x00000000000879c3 */ /* 0x000e220000002500 */
[----:B------:R-:W-:Y:S01]  /*6050*/  ULDC.64 UR10, c[0x0][0x628] ;  /* 0x00018a00000a7ab9 */ /* 0x000fe20000000a00 */
[----:B------:R-:W-:Y:S01]  /*6060*/  ULDC UR9, c[0x0][0x150] ;  /* 0x0000540000097ab9 */ /* 0x000fe20000000800 */
[----:B------:R-:W-:Y:S01]  /*6070*/  ISETP.NE.U32.AND P1, PT, RZ, UR10, PT ;  /* 0x0000000aff007c0c */ /* 0x000fe2000bf25070 */
[----:B------:R-:W-:Y:S01]  /*6080*/  ULDC UR12, c[0x0][0x630] ;  /* 0x00018c00000c7ab9 */ /* 0x000fe20000000800 */
[----:B------:R-:W-:Y:S01]  /*6090*/  ULDC UR16, c[0x0][0x154] ;  /* 0x0000550000107ab9 */ /* 0x000fe20000000800 */
[----:B------:R-:W-:Y:S01]  /*60a0*/  IMAD.MOV.U32 R2, RZ, RZ, R0 ;  /* 0x000000ffff027224 */ /* 0x000fe200078e0000 */
[----:B------:R-:W-:Y:S01]  /*60b0*/  ISETP.NE.AND.EX P1, PT, RZ, UR11, PT, P1 ;  /* 0x0000000bff007c0c */ /* 0x000fe2000bf25310 */
[----:B------:R-:W1:Y:S01]  /*60c0*/  S2UR UR15, SR_CTAID.Y ;  /* 0x00000000000f79c3 */ /* 0x000e620000002600 */
[----:B0-----:R-:W-:-:S05]  /*60d0*/  I2FP.F32.U32 R3, UR8 ;  /* 0x0000000800037c45 */ /* 0x001fca0008201000 */
[----:B------:R-:W-:Y:S01]  /*60e0*/  FMUL R4, R3, UR9 ;  /* 0x0000000903047c20 */ /* 0x000fe20008400000 */
[----:B------:R-:W-:-:S05]  /*60f0*/  IMAD.MOV.U32 R3, RZ, RZ, R5 ;  /* 0x000000ffff037224 */ /* 0x000fca00078e0005 */
[----:B------:R-:W-:Y:S05]  /*6100*/  @!P1 BRA `(.L_x_119) ;  /* 0x0000000000289947 */ /* 0x000fea0003800000 */
[----:B------:R-:W-:Y:S02]  /*6110*/  ULDC UR9, c[0x0][0x634] ;  /* 0x00018d0000097ab9 */ /* 0x000fe40000000800 */
[----:B------:R-:W-:-:S05]  /*6120*/  IADD3 R9, P1, R0, UR9, RZ ;  /* 0x0000000900097c10 */ /* 0x000fca000ff3e0ff */
[----:B------:R-:W-:-:S04]  /*6130*/  IMAD.X R15, RZ, RZ, R5, P1 ;  /* 0x000000ffff0f7224 */ /* 0x000fc800008e0605 */
[----:B------:R-:W-:-:S04]  /*6140*/  IMAD.WIDE.U32 R6, R15, UR10, RZ ;  /* 0x0000000a0f067c25 */ /* 0x000fc8000f8e00ff */
[----:B------:R-:W-:-:S04]  /*6150*/  IMAD.WIDE.U32 R6, P1, R9, UR11, R6 ;  /* 0x0000000b09067c25 */ /* 0x000fc8000f820006 */
[----:B------:R-:W-:-:S04]  /*6160*/  IMAD.WIDE.U32 R8, R9, UR10, RZ ;  /* 0x0000000a09087c25 */ /* 0x000fc8000f8e00ff */
[----:B------:R-:W-:Y:S01]  /*6170*/  IMAD.X R3, RZ, RZ, RZ, P1 ;  /* 0x000000ffff037224 */ /* 0x000fe200008e06ff */
[----:B------:R-:W-:Y:S01]  /*6180*/  IADD3 RZ, P1, R9, R6, RZ ;  /* 0x0000000609ff7210 */ /* 0x000fe20007f3e0ff */
[----:B------:R-:W-:-:S04]  /*6190*/  IMAD.MOV.U32 R2, RZ, RZ, R7 ;  /* 0x000000ffff027224 */ /* 0x000fc800078e0007 */
[----:B------:R-:W-:-:S08]  /*61a0*/  IMAD.WIDE.U32.X R2, R15, UR11, R2, P1 ;  /* 0x0000000b0f027c25 */ /* 0x000fd000088e0402 */
.L_x_119:
[--C-:B------:R-:W-:Y:S01]  /*61b0*/  SHF.R.U64 R14, R2, UR12, R3.reuse ;  /* 0x0000000c020e7c19 */ /* 0x100fe20008001203 */
[----:B------:R0:W2:Y:S01]  /*61c0*/  F2I.U32.TRUNC.NTZ R9, R4 ;  /* 0x0000000400097305 */ /* 0x0000a2000020f000 */
[----:B------:R-:W-:Y:S01]  /*61d0*/  SHF.R.U32.HI R2, RZ, UR12, R3 ;  /* 0x0000000cff027c19 */ /* 0x000fe20008011603 */
[----:B------:R-:W-:Y:S01]  /*61e0*/  ULDC.64 UR10, c[0x0][0x620] ;  /* 0x00018800000a7ab9 */ /* 0x000fe20000000a00 */
[----:B------:R-:W-:Y:S01]  /*61f0*/  IADD3 R7, P1, RZ, -R14, RZ ;  /* 0x8000000eff077210 */ /* 0x000fe20007f3e0ff */
[----:B------:R-:W-:Y:S01]  /*6200*/  ULDC UR12, c[0x0][0x658] ;  /* 0x00019600000c7ab9 */ /* 0x000fe20000000800 */
[----:B-1----:R-:W-:Y:S01]  /*6210*/  I2FP.F32.U32 R6, UR15 ;  /* 0x0000000f00067c45 */ /* 0x002fe20008201000 */
[----:B------:R-:W-:Y:S02]  /*6220*/  ULDC UR18, c[0x0][0x648] ;  /* 0x0001920000127ab9 */ /* 0x000fe40000000800 */
[----:B------:R-:W-:Y:S02]  /*6230*/  IMAD.X R2, RZ, RZ, ~R2, P1 ;  /* 0x000000ffff027224 */ /* 0x000fe400008e0e02 */
[----:B------:R-:W-:Y:S01]  /*6240*/  FMUL R8, R6, UR16 ;  /* 0x0000001006087c20 */ /* 0x000fe20008400000 */
[----:B0-----:R-:W-:Y:S01]  /*6250*/  IMAD.MOV.U32 R4, RZ, RZ, R0 ;  /* 0x000000ffff047224 */ /* 0x001fe200078e0000 */
[----:B------:R-:W-:Y:S01]  /*6260*/  ULDC.64 UR16, c[0x0][0x640] ;  /* 0x0001900000107ab9 */ /* 0x000fe20000000a00 */
[----:B------:R-:W-:Y:S01]  /*6270*/  IMAD R6, R2, UR10, RZ ;  /* 0x0000000a02067c24 */ /* 0x000fe2000f8e02ff */
[----:B------:R-:W-:Y:S01]  /*6280*/  ISETP.NE.U32.AND P1, PT, RZ, UR16, PT ;  /* 0x00000010ff007c0c */ /* 0x000fe2000bf25070 */
[----:B------:R-:W-:Y:S01]  /*6290*/  IMAD.WIDE.U32 R2, R7, UR10, R4 ;  /* 0x0000000a07027c25 */ /* 0x000fe2000f8e0004 */
[----:B------:R-:W0:Y:S01]  /*62a0*/  F2I.U32.TRUNC.NTZ R8, R8 ;  /* 0x0000000800087305 */ /* 0x000e22000020f000 */
[----:B------:R-:W1:Y:S01]  /*62b0*/  LDC R4, c[0x0][0x610] ;  /* 0x00018400ff047b82 */ /* 0x000e620000000800 */
[----:B--2---:R-:W-:Y:S01]  /*62c0*/  R2UR UR9, R9 ;  /* 0x00000000090972ca */ /* 0x004fe200000e0000 */
[----:B------:R-:W-:Y:S01]  /*62d0*/  IMAD R7, R7, UR11, R6 ;  /* 0x0000000b07077c24 */ /* 0x000fe2000f8e0206 */
[----:B------:R-:W-:Y:S01]  /*62e0*/  ULDC UR10, c[0x0][0x618] ;  /* 0x00018600000a7ab9 */ /* 0x000fe20000000800 */
[----:B------:R-:W-:-:S02]  /*62f0*/  ISETP.NE.AND.EX P1, PT, RZ, UR17, PT, P1 ;  /* 0x00000011ff007c0c */ /* 0x000fc4000bf25310 */
[----:B------:R-:W-:-:S05]  /*6300*/  IMAD.IADD R3, R3, 0x1, R7 ;  /* 0x0000000103037824 */ /* 0x000fca00078e0207 */
[--C-:B------:R-:W-:Y:S02]  /*6310*/  SHF.R.U64 R16, R2, UR10, R3.reuse ;  /* 0x0000000a02107c19 */ /* 0x100fe40008001203 */
[----:B------:R-:W-:Y:S01]  /*6320*/  SHF.R.U32.HI R3, RZ, UR10, R3 ;  /* 0x0000000aff037c19 */ /* 0x000fe20008011603 */
[----:B------:R-:W-:Y:S01]  /*6330*/  ULDC UR10, c[0x0][0x608] ;  /* 0x00018200000a7ab9 */ /* 0x000fe20000000800 */
[----:B0-----:R-:W-:Y:S02]  /*6340*/  R2UR UR11, R8 ;  /* 0x00000000080b72ca */ /* 0x001fe400000e0000 */
[--C-:B------:R-:W-:Y:S02]  /*6350*/  SHF.R.U64 R17, R16, UR10, R3.reuse ;  /* 0x0000000a10117c19 */ /* 0x100fe40008001203 */
[----:B------:R-:W-:Y:S01]  /*6360*/  SHF.R.U32.HI R2, RZ, UR10, R3 ;  /* 0x0000000aff027c19 */ /* 0x000fe20008011603 */
[----:B------:R-:W-:-:S03]  /*6370*/  UIADD3 UR10, -UR9, URZ, URZ ;  /* 0x0000003f090a7290 */ /* 0x000fc6000fffe13f */
[--C-:B------:R-:W-:Y:S01]  /*6380*/  SHF.R.U64 R19, R17, UR12, R2.reuse ;  /* 0x0000000c11137c19 */ /* 0x100fe20008001202 */
[----:B------:R-:W-:Y:S01]  /*6390*/  ULDC UR9, c[0x0][0x144] ;  /* 0x0000510000097ab9 */ /* 0x000fe20000000800 */
[----:B------:R-:W-:-:S03]  /*63a0*/  SHF.R.U32.HI R3, RZ, UR12, R2 ;  /* 0x0000000cff037c19 */ /* 0x000fc60008011602 */
[----:B------:R-:W-:Y:S01]  /*63b0*/  IMAD.MOV.U32 R2, RZ, RZ, R19 ;  /* 0x000000ffff027224 */ /* 0x000fe200078e0013 */
[----:B------:R-:W-:Y:S06]  /*63c0*/  @!P1 BRA `(.L_x_120) ;  /* 0x0000000000289947 */ /* 0x000fec0003800000 */
        /* <DEDUP_REMOVED lines=10> */
.L_x_120:
[----:B------:R-:W-:Y:S01]  /*6470*/  UIADD3 UR11, -UR11, URZ, URZ ;  /* 0x0000003f0b0b7290 */ /* 0x000fe2000fffe13f */
[----:B------:R-:W-:Y:S01]  /*6480*/  SHF.R.U64 R3, R2, UR18, R3 ;  /* 0x0000001202037c19 */ /* 0x000fe20008001203 */
[----:B------:R-:W-:Y:S01]  /*6490*/  UIMAD UR8, UR9, UR10, UR8 ;  /* 0x0000000a090872a4 */ /* 0x000fe2000f8e0208 */
[----:B------:R-:W-:Y:S02]  /*64a0*/  LOP3.LUT R2, R17, UR6, RZ, 0xc0, !PT ;  /* 0x0000000611027c12 */ /* 0x000fe4000f8ec0ff */
[----:B------:R-:W-:Y:S01]  /*64b0*/  ULDC UR9, c[0x0][0x148] ;  /* 0x0000520000097ab9 */ /* 0x000fe20000000800 */
[----:B------:R-:W-:Y:S01]  /*64c0*/  IMAD.MOV R6, RZ, RZ, -R3 ;  /* 0x000000ffff067224 */ /* 0x000fe200078e0a03 */
[----:B------:R-:W-:Y:S01]  /*64d0*/  @UP2 UIMAD UR8, UR9, UR11, UR15 ;  /* 0x0000000b090822a4 */ /* 0x000fe2000f8e020f */
[----:B------:R-:W-:Y:S01]  /*64e0*/  IMAD R3, R3, UR5, R2 ;  /* 0x0000000503037c24 */ /* 0x000fe2000f8e0202 */
[----:B------:R-:W-:Y:S01]  /*64f0*/  LOP3.LUT R7, R16, UR4, RZ, 0xc0, !PT ;  /* 0x0000000410077c12 */ /* 0x000fe2000f8ec0ff */
[----:B------:R-:W-:Y:S01]  /*6500*/  ULDC UR9, c[0x0][0x638] ;  /* 0x00018e0000097ab9 */ /* 0x000fe20000000800 */
[----:B------:R-:W-:Y:S01]  /*6510*/  PLOP3.LUT P1, PT, PT, PT, UP2, 0x80, 0x0 ;  /* 0x000000000000781c */ /* 0x000fe20003f2f028 */
[----:B------:R-:W-:-:S02]  /*6520*/  IMAD R2, R6, UR9, R19 ;  /* 0x0000000906027c24 */ /* 0x000fc4000f8e0213 */
[----:B-1----:R-:W-:Y:S01]  /*6530*/  IMAD R4, R3, R4, UR8 ;  /* 0x0000000803047e24 */ /* 0x002fe2000f8e0204 */
[----:B------:R-:W-:Y:S01]  /*6540*/  ULDC UR8, c[0x0][0x600] ;  /* 0x0001800000087ab9 */ /* 0x000fe20000000800 */
[----:B------:R-:W-:Y:S02]  /*6550*/  IMAD.MOV.U32 R6, RZ, RZ, 0x1 ;  /* 0x00000001ff067424 */ /* 0x000fe400078e00ff */
[----:B------:R-:W-:-:S05]  /*6560*/  IMAD R7, R2, UR8, R7 ;  /* 0x0000000802077c24 */ /* 0x000fca000f8e0207 */
[----:B------:R-:W-:Y:S02]  /*6570*/  SEL R3, R7, R4, !P1 ;  /* 0x0000000407037207 */ /* 0x000fe40004800000 */
[----:B------:R-:W-:Y:S01]  /*6580*/  SEL R2, R4, R7, !P1 ;  /* 0x0000000704027207 */ /* 0x000fe20004800000 */
[----:B------:R-:W-:-:S07]  /*6590*/  IMAD.MOV.U32 R4, RZ, RZ, R14 ;  /* 0x000000ffff047224 */ /* 0x000fce00078e000e */
.L_x_118:
[----:B------:R-:W-:Y:S05]  /*65a0*/  BSYNC B1 ;  /* 0x0000000000017941 */ /* 0x000fea0003800000 */
.L_x_117:
[----:B------:R-:W-:-:S13]  /*65b0*/  LOP3.LUT P1, RZ, R6, 0xff, RZ, 0xc0, !PT ;  /* 0x000000ff06ff7812 */ /* 0x000fda000782c0ff */
[----:B------:R-:W-:Y:S05]  /*65c0*/  @P1 BRA `(.L_x_121) ;  /* 0xfffffff400241947 */ /* 0x000fea000383ffff */
[----:B------:R-:W-:Y:S05]  /*65d0*/  BSYNC B0 ;  /* 0x0000000000007941 */ /* 0x000fea0003800000 */
.L_x_109:
[----:B------:R-:W-:-:S03]  /*65e0*/  UMOV UR8, 0xffffffff ;  /* 0xffffffff00087882 */ /* 0x000fc60000000000 */
[----:B------:R-:W-:Y:S05]  /*65f0*/  BRA.DIV UR8, `(.L_x_122) ;  /* 0x0000000608487947 */ /* 0x000fea000b800000 */
[----:B------:R-:W-:-:S13]  /*6600*/  ELECT P0, URZ, PT ;  /* 0x00000000003f782f */ /* 0x000fda0003800000 */
.L_x_138:
[----:B------:R-:W-:Y:S04]  /*6610*/  BSSY B0, `(.L_x_123) ;  /* 0x000002c000007945 */ /* 0x000fe80003800000 */
[----:B------:R-:W-:Y:S05]  /*6620*/  @!P0 BRA `(.L_x_124) ;  /* 0x0000000000a88947 */ /* 0x000fea0003800000 */
[----:B------:R-:W-:-:S04]  /*6630*/  ULOP3.LUT UR8, UR7, 0x2, URZ, 0xfc, !UPT ;  /* 0x0000000207087892 */ /* 0x000fc8000f8efc3f */
[----:B------:R-:W-:-:S06]  /*6640*/  UISETP.NE.AND UP0, UPT, UR8, 0x3, UPT ;  /* 0x000000030800788c */ /* 0x000fcc000bf05270 */
[----:B------:R-:W-:-:S13]  /*6650*/  PLOP3.LUT P0, PT, PT, PT, UP0, 0x80, 0x0 ;  /* 0x000000000000781c */ /* 0x000fda0003f0f008 */
[----:B------:R-:W-:Y:S05]  /*6660*/  @!P0 BRA `(.L_x_125) ;  /* 0x0000000000048947 */ /* 0x000fea0003800000 */
[----:B------:R-:W-:Y:S01]  /*6670*/  BPT.TRAP 0x1 ;  /* 0x000000040000795c */ /* 0x000fe20000300000 */
.L_x_125:
[----:B------:R-:W0:Y:S01]  /*6680*/  S2R R3, SR_CgaCtaId ;  /* 0x0000000000037919 */ /* 0x000e220000008800 */
[----:B------:R-:W-:Y:S02]  /*6690*/  MOV R0, 0x400 ;  /* 0x0000040000007802 */ /* 0x000fe40000000f00 */
[----:B------:R-:W-:Y:S02]  /*66a0*/  SHF.L.U32 R2, R11, 0x1f, RZ ;  /* 0x0000001f0b027819 */ /* 0x000fe400000006ff */
[----:B0-----:R-:W-:-:S05]  /*66b0*/  LEA R3, R3, R0, 0x18 ;  /* 0x0000000003037211 */ /* 0x001fca00078ec0ff */
[----:B------:R-:W-:-:S04]  /*66c0*/  VIADD R3, R3, 0x20 ;  /* 0x0000002003037836 */ /* 0x000fc80000000000 */
[C---:B------:R-:W-:Y:S02]  /*66d0*/  IMAD R5, R10.reuse, 0x8, R3 ;  /* 0x000000080a057824 */ /* 0x040fe400078e0203 */
[----:B------:R-:W-:Y:S02]  /*66e0*/  VIADD R10, R10, 0x1 ;  /* 0x000000010a0a7836 */ /* 0x000fe40000000000 */
[----:B------:R-:W0:Y:S03]  /*66f0*/  SYNCS.PHASECHK.TRANS64.TRYWAIT P0, [R5+URZ], R2 ;  /* 0x00000002050075a7 */ /* 0x000e26000800017f */
[----:B------:R-:W-:-:S04]  /*6700*/  ISETP.NE.AND P1, PT, R10, 0x4, PT ;  /* 0x000000040a00780c */ /* 0x000fc80003f25270 */
[----:B------:R-:W-:Y:S02]  /*6710*/  SEL R0, RZ, 0x1, P1 ;  /* 0x00000001ff007807 */ /* 0x000fe40000800000 */
[----:B------:R-:W-:Y:S02]  /*6720*/  SEL R10, R10, RZ, P1 ;  /* 0x000000ff0a0a7207 */ /* 0x000fe40000800000 */
[----:B------:R-:W-:-:S03]  /*6730*/  LOP3.LUT R11, R11, R0, RZ, 0x3c, !PT ;  /* 0x000000000b0b7212 */ /* 0x000fc600078e3cff */
[----:B------:R-:W-:Y:S01]  /*6740*/  IMAD R7, R10, 0x8, R3 ;  /* 0x000000080a077824 */ /* 0x000fe200078e0203 */
[----:B------:R-:W-:Y:S01]  /*6750*/  SHF.L.U32 R4, R11, 0x1f, RZ ;  /* 0x0000001f0b047819 */ /* 0x000fe200000006ff */
[----:B0-----:R-:W-:Y:S06]  /*6760*/  @!P0 BRA `(.L_x_126) ;  /* 0x0000000400108947 */ /* 0x001fec0003800000 */
.L_x_139:
[----:B------:R-:W1:Y:S01]  /*6770*/  SYNCS.PHASECHK.TRANS64.TRYWAIT P0, [R7+URZ], R4 ;  /* 0x00000004070075a7 */ /* 0x000e62000800017f */
[----:B------:R-:W-:-:S05]  /*6780*/  VIADD R0, R10, 0x1 ;  /* 0x000000010a007836 */ /* 0x000fca0000000000 */
[----:B------:R-:W-:-:S04]  /*6790*/  ISETP.NE.AND P1, PT, R0, 0x4, PT ;  /* 0x000000040000780c */ /* 0x000fc80003f25270 */
[----:B0-----:R-:W-:Y:S02]  /*67a0*/  SEL R2, RZ, 0x1, P1 ;  /* 0x00000001ff027807 */ /* 0x001fe40000800000 */
[----:B------:R-:W-:Y:S02]  /*67b0*/  SEL R0, R0, RZ, P1 ;  /* 0x000000ff00007207 */ /* 0x000fe40000800000 */
[----:B------:R-:W-:-:S03]  /*67c0*/  LOP3.LUT R11, R11, R2, RZ, 0x3c, !PT ;  /* 0x000000020b0b7212 */ /* 0x000fc600078e3cff */
[----:B------:R-:W-:Y:S01]  /*67d0*/  IMAD R6, R0, 0x8, R3 ;  /* 0x0000000800067824 */ /* 0x000fe200078e0203 */
[----:B------:R-:W-:Y:S01]  /*67e0*/  SHF.L.U32 R5, R11, 0x1f, RZ ;  /* 0x0000001f0b057819 */ /* 0x000fe200000006ff */
[----:B-1----:R-:W-:Y:S06]  /*67f0*/  @!P0 BRA `(.L_x_127) ;  /* 0x0000000400008947 */ /* 0x002fec0003800000 */
.L_x_140:
[----:B------:R-:W1:Y:S01]  /*6800*/  SYNCS.PHASECHK.TRANS64.TRYWAIT P0, [R6+URZ], R5 ;  /* 0x00000005060075a7 */ /* 0x000e62000800017f */
[----:B------:R-:W-:-:S05]  /*6810*/  VIADD R0, R0, 0x1 ;  /* 0x0000000100007836 */ /* 0x000fca0000000000 */
[----:B------:R-:W-:-:S04]  /*6820*/  ISETP.NE.AND P1, PT, R0, 0x4, PT ;  /* 0x000000040000780c */ /* 0x000fc80003f25270 */
[----:B------:R-:W-:Y:S02]  /*6830*/  SEL R2, RZ, 0x1, P1 ;  /* 0x00000001ff027807 */ /* 0x000fe40000800000 */
[----:B------:R-:W-:Y:S02]  /*6840*/  SEL R0, R0, RZ, P1 ;  /* 0x000000ff00007207 */ /* 0x000fe40000800000 */
[----:B------:R-:W-:Y:S01]  /*6850*/  LOP3.LUT R2, R11, R2, RZ, 0x3c, !PT ;  /* 0x000000020b027212 */ /* 0x000fe200078e3cff */
[----:B-1----:R-:W-:Y:S06]  /*6860*/  @!P0 BRA `(.L_x_128) ;  /* 0x0000000000f88947 */ /* 0x002fec0003800000 */
.L_x_141:
[----:B------:R-:W-:Y:S01]  /*6870*/  IMAD R3, R0, 0x8, R3 ;  /* 0x0000000800037824 */ /* 0x000fe200078e0203 */
[----:B------:R-:W-:-:S07]  /*6880*/  SHF.L.U32 R0, R2, 0x1f, RZ ;  /* 0x0000001f02007819 */ /* 0x000fce00000006ff */
.L_x_129:
[----:B--2---:R2:W3:Y:S02]  /*6890*/  SYNCS.PHASECHK.TRANS64.TRYWAIT P0, [R3+URZ], R0 ;  /* 0x00000000030075a7 */ /* 0x0044e4000800017f */
[----:B---3--:R-:W-:Y:S05]  /*68a0*/  @!P0 NANOSLEEP.SYNCS 0x989680 ;  /* 0x009896800000895d */ /* 0x008fea0003900000 */
[----:B------:R-:W3:Y:S02]  /*68b0*/  @!P0 SYNCS.PHASECHK.TRANS64 P0, [R3+URZ], R0 ;  /* 0x00000000030085a7 */ /* 0x000ee4000800007f */
[----:B---3--:R-:W-:Y:S05]  /*68c0*/  @!P0 BRA `(.L_x_129) ;  /* 0xfffffffc00f08947 */ /* 0x008fea000383ffff */
.L_x_124:
[----:B------:R-:W-:Y:S05]  /*68d0*/  BSYNC B0 ;  /* 0x0000000000007941 */ /* 0x000fea0003800000 */
.L_x_123:
[----:B------:R-:W-:Y:S05]  /*68e0*/  EXIT ;  /* 0x000000000000794d */ /* 0x000fea0003800000 */
.L_x_18:
[----:B0-----:R0:W1:Y:S02]  /*68f0*/  SYNCS.PHASECHK.TRANS64.TRYWAIT P1, [R16+URZ+-0x8], R13 ;  /* 0xfffff80d100075a7 */ /* 0x001064000802017f */
[----:B-1----:R-:W-:Y:S05]  /*6900*/  @!P1 NANOSLEEP.SYNCS 0x989680 ;  /* 0x009896800000995d */ /* 0x002fea0003900000 */
[----:B------:R-:W1:Y:S02]  /*6910*/  @!P1 SYNCS.PHASECHK.TRANS64 P1, [R16+URZ+-0x8], R13 ;  /* 0xfffff80d100095a7 */ /* 0x000e64000802007f */
[----:B-1----:R-:W-:Y:S05]  /*6920*/  @!P1 BRA `(.L_x_18) ;  /* 0xfffffffc00f09947 */ /* 0x002fea000383ffff */
[----:B------:R-:W-:Y:S05]  /*6930*/  BRA `(.L_x_130) ;  /* 0xffffffac00907947 */ /* 0x000fea000383ffff */
.L_x_23:
[----:B0-----:R-:W-:-:S04]  /*6940*/  IMAD.U32 R13, RZ, RZ, UR4 ;  /* 0x00000004ff0d7e24 */ /* 0x001fc8000f8e00ff */
[----:B------:R0:W3:Y:S03]  /*6950*/  SYNCS.PHASECHK.TRANS64.TRYWAIT P1, [R13+URZ], R12 ;  /* 0x0000000c0d0075a7 */ /* 0x0000e6000802017f */
[----:B---3--:R-:W-:Y:S05]  /*6960*/  @!P1 NANOSLEEP.SYNCS 0x989680 ;  /* 0x009896800000995d */ /* 0x008fea0003900000 */
[----:B------:R-:W3:Y:S02]  /*6970*/  @!P1 SYNCS.PHASECHK.TRANS64 P1, [R13+URZ], R12 ;  /* 0x0000000c0d0095a7 */ /* 0x000ee4000802007f */
[----:B---3--:R-:W-:Y:S05]  /*6980*/  @!P1 BRA `(.L_x_23) ;  /* 0xfffffffc00ec9947 */ /* 0x008fea000383ffff */
[----:B------:R-:W-:Y:S05]  /*6990*/  BRA `(.L_x_22) ;  /* 0xffffffb000407947 */ /* 0x000fea000383ffff */
.L_x_29:
[----:B-1----:R-:W-:-:S04]  /*69a0*/  IMAD.U32 R15, RZ, RZ, UR8 ;  /* 0x00000008ff0f7e24 */ /* 0x002fc8000f8e00ff */
[----:B------:R1:W3:Y:S03]  /*69b0*/  SYNCS.PHASECHK.TRANS64.TRYWAIT P1, [R15+URZ], R14 ;  /* 0x0000000e0f0075a7 */ /* 0x0002e6000802017f */
[----:B---3--:R-:W-:Y:S05]  /*69c0*/  @!P1 NANOSLEEP.SYNCS 0x989680 ;  /* 0x009896800000995d */ /* 0x008fea0003900000 */
[----:B------:R-:W3:Y:S02]  /*69d0*/  @!P1 SYNCS.PHASECHK.TRANS64 P1, [R15+URZ], R14 ;  /* 0x0000000e0f0095a7 */ /* 0x000ee4000802007f */
[----:B---3--:R-:W-:Y:S05]  /*69e0*/  @!P1 BRA `(.L_x_29) ;  /* 0xfffffffc00ec9947 */ /* 0x008fea000383ffff */
[----:B------:R-:W-:Y:S05]  /*69f0*/  BRA `(.L_x_28) ;  /* 0xffffffb4009c7947 */ /* 0x000fea000383ffff */
.L_x_37:
[----:B---3--:R3:W0:Y:S02]  /*6a00*/  SYNCS.PHASECHK.TRANS64.TRYWAIT P1, [R16+URZ+0x8], R13 ;  /* 0x0000080d100075a7 */ /* 0x008624000802017f */
[----:B0-----:R-:W-:Y:S05]  /*6a10*/  @!P1 NANOSLEEP.SYNCS 0x989680 ;  /* 0x009896800000995d */ /* 0x001fea0003900000 */
[----:B------:R-:W0:Y:S02]  /*6a20*/  @!P1 SYNCS.PHASECHK.TRANS64 P1, [R16+URZ+0x8], R13 ;  /* 0x0000080d100095a7 */ /* 0x000e24000802007f */
[----:B0-----:R-:W-:Y:S05]  /*6a30*/  @!P1 BRA `(.L_x_37) ;  /* 0xfffffffc00f09947 */ /* 0x001fea000383ffff */
[----:B------:R-:W-:Y:S05]  /*6a40*/  BRA `(.L_x_131) ;  /* 0xffffffbc00b87947 */ /* 0x000fea000383ffff */
.L_x_110:
[----:B------:R-:W-:Y:S01]  /*6a50*/  BSSY B1, `(.L_x_132) ;  /* 0x0000006000017945 */ /* 0x000fe20003800000 */
[----:B------:R-:W-:-:S07]  /*6a60*/  IMAD.MOV.U32 R6, RZ, RZ, -0x1 ;  /* 0xffffffffff067424 */ /* 0x000fce00078e00ff */
[----:B------:R-:W-:Y:S05]  /*6a70*/  WARPSYNC.COLLECTIVE R6, `(.L_x_133) ;  /* 0x00000000060c7348 */ /* 0x000fea0003c00000 */
[----:B------:R-:W-:Y:S02]  /*6a80*/  ELECT P1, UR62, PT ;  /* 0x00000000003e782f */ /* 0x000fe40003820000 */
[----:B------:R-:W-:Y:S01]  /*6a90*/  MOV R6, UR62 ;  /* 0x0000003e00067c02 */ /* 0x000fe20008000f00 */
[----:B------:R-:W-:Y:S10]  /*6aa0*/  ENDCOLLECTIVE ;  /* 0x000000000000791b */ /* 0x000ff40003800000 */
.L_x_133:
[----:B------:R-:W-:Y:S05]  /*6ab0*/  BSYNC B1 ;  /* 0x0000000000017941 */ /* 0x000fea0003800000 */
.L_x_132:
[----:B------:R-:W-:Y:S05]  /*6ac0*/  BRA `(.L_x_134) ;  /* 0xffffffec00f07947 */ /* 0x000fea000383ffff */
.L_x_113:
[----:B0-----:R0:W1:Y:S02]  /*6ad0*/  SYNCS.PHASECHK.TRANS64.TRYWAIT P1, [R15+URZ+0x20], R6 ;  /* 0x000020060f0075a7 */ /* 0x001064000802017f */
[----:B-1----:R-:W-:Y:S05]  /*6ae0*/  @!P1 NANOSLEEP.SYNCS 0x989680 ;  /* 0x009896800000995d */ /* 0x002fea0003900000 */
[----:B------:R-:W1:Y:S02]  /*6af0*/  @!P1 SYNCS.PHASECHK.TRANS64 P1, [R15+URZ+0x20], R6 ;  /* 0x000020060f0095a7 */ /* 0x000e64000802007f */
[----:B-1----:R-:W-:Y:S05]  /*6b00*/  @!P1 BRA `(.L_x_113) ;  /* 0xfffffffc00f09947 */ /* 0x002fea000383ffff */
[----:B------:R-:W-:Y:S05]  /*6b10*/  BRA `(.L_x_135) ;  /* 0xfffffff0002c7947 */ /* 0x000fea000383ffff */
.L_x_122:
[----:B------:R-:W-:Y:S01]  /*6b20*/  BSSY B0, `(.L_x_136) ;  /* 0x0000006000007945 */ /* 0x000fe20003800000 */
[----:B------:R-:W-:-:S07]  /*6b30*/  IMAD.MOV.U32 R6, RZ, RZ, -0x1 ;  /* 0xffffffffff067424 */ /* 0x000fce00078e00ff */
[----:B------:R-:W-:Y:S05]  /*6b40*/  WARPSYNC.COLLECTIVE R6, `(.L_x_137) ;  /* 0x00000000060c7348 */ /* 0x000fea0003c00000 */
[----:B------:R-:W-:Y:S02]  /*6b50*/  ELECT P1, UR62, PT ;  /* 0x00000000003e782f */ /* 0x000fe40003820000 */
[----:B------:R-:W-:Y:S01]  /*6b60*/  MOV R6, UR62 ;  /* 0x0000003e00067c02 */ /* 0x000fe20008000f00 */
[----:B------:R-:W-:Y:S10]  /*6b70*/  ENDCOLLECTIVE ;  /* 0x000000000000791b */ /* 0x000ff40003800000 */
.L_x_137:
[----:B------:R-:W-:Y:S05]  /*6b80*/  BSYNC B0 ;  /* 0x0000000000007941 */ /* 0x000fea0003800000 */
.L_x_136:
[----:B------:R-:W-:Y:S01]  /*6b90*/  PLOP3.LUT P0, PT, P1, PT, PT, 0x80, 0x0 ;  /* 0x000000000000781c */ /* 0x000fe20000f0f070 */
[----:B------:R-:W-:-:S12]  /*6ba0*/  BRA `(.L_x_138) ;  /* 0xfffffff800987947 */ /* 0x000fd8000383ffff */
.L_x_126:
[----:B0-----:R0:W1:Y:S02]  /*6bb0*/  SYNCS.PHASECHK.TRANS64.TRYWAIT P0, [R5+URZ], R2 ;  /* 0x00000002050075a7 */ /* 0x001064000800017f */
[----:B-1----:R-:W-:Y:S05]  /*6bc0*/  @!P0 NANOSLEEP.SYNCS 0x989680 ;  /* 0x009896800000895d */ /* 0x002fea0003900000 */
[----:B------:R-:W1:Y:S02]  /*6bd0*/  @!P0 SYNCS.PHASECHK.TRANS64 P0, [R5+URZ], R2 ;  /* 0x00000002050085a7 */ /* 0x000e64000800007f */
[----:B-1----:R-:W-:Y:S05]  /*6be0*/  @!P0 BRA `(.L_x_126) ;  /* 0xfffffffc00f08947 */ /* 0x002fea000383ffff */
[----:B------:R-:W-:Y:S05]  /*6bf0*/  BRA `(.L_x_139) ;  /* 0xfffffff800dc7947 */ /* 0x000fea000383ffff */
.L_x_127:
[----:B0-----:R0:W1:Y:S02]  /*6c00*/  SYNCS.PHASECHK.TRANS64.TRYWAIT P0, [R7+URZ], R4 ;  /* 0x00000004070075a7 */ /* 0x001064000800017f */
[----:B-1----:R-:W-:Y:S05]  /*6c10*/  @!P0 NANOSLEEP.SYNCS 0x989680 ;  /* 0x009896800000895d */ /* 0x002fea0003900000 */
[----:B------:R-:W1:Y:S02]  /*6c20*/  @!P0 SYNCS.PHASECHK.TRANS64 P0, [R7+URZ], R4 ;  /* 0x00000004070085a7 */ /* 0x000e64000800007f */
[----:B-1----:R-:W-:Y:S05]  /*6c30*/  @!P0 BRA `(.L_x_127) ;  /* 0xfffffffc00f08947 */ /* 0x002fea000383ffff */
[----:B------:R-:W-:Y:S05]  /*6c40*/  BRA `(.L_x_140) ;  /* 0xfffffff800ec7947 */ /* 0x000fea000383ffff */
.L_x_128:
[----:B-1----:R1:W2:Y:S02]  /*6c50*/  SYNCS.PHASECHK.TRANS64.TRYWAIT P0, [R6+URZ], R5 ;  /* 0x00000005060075a7 */ /* 0x0022a4000800017f */
[----:B--2---:R-:W-:Y:S05]  /*6c60*/  @!P0 NANOSLEEP.SYNCS 0x989680 ;  /* 0x009896800000895d */ /* 0x004fea0003900000 */
[----:B------:R-:W2:Y:S02]  /*6c70*/  @!P0 SYNCS.PHASECHK.TRANS64 P0, [R6+URZ], R5 ;  /* 0x00000005060085a7 */ /* 0x000ea4000800007f */
[----:B--2---:R-:W-:Y:S05]  /*6c80*/  @!P0 BRA `(.L_x_128) ;  /* 0xfffffffc00f08947 */ /* 0x004fea000383ffff */
[----:B------:R-:W-:Y:S05]  /*6c90*/  BRA `(.L_x_141) ;  /* 0xfffffff800f47947 */ /* 0x000fea000383ffff */
.L_x_142:
[----:B------:R-:W-:-:S00]  /*6ca0*/  BRA `(.L_x_142) ;  /* 0xfffffffc00fc7947 */ /* 0x000fc0000383ffff */
[----:B------:R-:W-:-:S00]  /*6cb0*/  NOP ;  /* 0x0000000000007918 */ /* 0x000fc00000000000 */
        /* <DEDUP_REMOVED lines=12> */
.L_x_143:


//--------------------- .nv.shared._ZN7cutlass13device_kernelINS_4gemm6kernel13GemmUniversalIN4cute5tupleIJiiiiEEENS1_10collective13CollectiveMmaINS1_37MainloopSm90TmaGmmaWarpSpecializedFP8ILi4ENS5_IJNS4_1CILi1EEENSA_ILi2EEESB_EEENS1_32KernelTmaWarpSpecializedPingpongEEENS5_IJNSA_ILi64EEESG_SG_EEENS_12float_e4m3_tENS5_IJlSB_lEEESI_SJ_NS4_8TiledMMAINS4_8MMA_AtomIJNS4_4SM904GMMA30MMA_64x64x32_F32E4M3E4M3_SS_TNILNSN_7ScaleInE1ELSP_1EEEEEENS4_6LayoutINS5_IJSB_SB_SB_EEENS5_IJNSA_ILi0EEESU_SU_EEEEENS5_IJNS4_10UnderscoreESX_SX_EEEEENS4_23SM90_TMA_LOAD_MULTICASTENS4_14ComposedLayoutINS4_7SwizzleILi2ELi4ELi3EEENS4_18smem_ptr_flag_bitsILi8EEENSS_INS5_IJNSA_ILi8EEESG_EEENS5_IJSG_SB_EEEEEEEvNS4_8identityENS4_13SM90_TMA_LOADES1A_vS1B_EENS_8epilogue10collective6detail29Sm90TmaWarpSpecializedAdapterINS1F_15DefaultEpilogueISI_SJ_SJ_NS1E_6thread17LinearCombinationISI_Li1EffLNS1J_9ScaleType4KindE0ELNS_15FloatRoundStyleE2ESI_EENS1_15EpilogueDefaultEEEEEvvEEEEvNT_6ParamsE --------------------------
	.section	.nv.shared._ZN7cutlass13device_kernelINS_4gemm6kernel13GemmUniversalIN4cute5tupleIJiiiiEEENS1_10collective13CollectiveMmaINS1_37MainloopSm90TmaGmmaWarpSpecializedFP8ILi4ENS5_IJNS4_1CILi1EEENSA_ILi2EEESB_EEENS1_32KernelTmaWarpSpecializedPingpongEEENS5_IJNSA_ILi64EEESG_SG_EEENS_12float_e4m3_tENS5_IJlSB_lEEESI_SJ_NS4_8TiledMMAINS4_8MMA_AtomIJNS4_4SM904GMMA30MMA_64x64x32_F32E4M3E4M3_SS_TNILNSN_7ScaleInE1ELSP_1EEEEEENS4_6LayoutINS5_IJSB_SB_SB_EEENS5_IJNSA_ILi0EEESU_SU_EEEEENS5_IJNS4_10UnderscoreESX_SX_EEEEENS4_23SM90_TMA_LOAD_MULTICASTENS4_14ComposedLayoutINS4_7SwizzleILi2ELi4ELi3EEENS4_18smem_ptr_flag_bitsILi8EEENSS_INS5_IJNSA_ILi8EEESG_EEENS5_IJSG_SB_EEEEEEEvNS4_8identityENS4_13SM90_TMA_LOADES1A_vS1B_EENS_8epilogue10collective6detail29Sm90TmaWarpSpecializedAdapterINS1F_15DefaultEpilogueISI_SJ_SJ_NS1E_6thread17LinearCombinationISI_Li1EffLNS1J_9ScaleType4KindE0ELNS_15FloatRoundStyleE2ESI_EENS1_15EpilogueDefaultEEEEEvvEEEEvNT_6ParamsE,"aw",@nobits
	.sectionflags	@""
	.align	16
	.zero		1024


//--------------------- .nv.shared.reserved.0     --------------------------
	.section	.nv.shared.reserved.0,"aw",@nobits
	.weak		__nv_reservedSMEM_offset_0_alias
	.size		__nv_reservedSMEM_offset_0_alias, 0, 0
	.other		__nv_reservedSMEM_offset_0_alias,@"STO_CUDA_RESERVED_SHARED STV_DEFAULT"
__nv_reservedSMEM_offset_0_alias:
	.zero		0


//--------------------- .nv.global                --------------------------
	.section	.nv.global,"aw",@nobits
.nv.global:
	.type		_ZN39_INTERNAL_c9fe3839_4_k_cu_c4f78b30_30814cute1_E,@object
	.size		_ZN39_INTERNAL_c9fe3839_4_k_cu_c4f78b30_30814cute1_E,(_ZN39_INTERNAL_c9fe3839_4_k_cu_c4f78b30_30814cuda3std3__45__cpo6cbeginE - _ZN39_INTERNAL_c9fe3839_4_k_cu_c4f78b30_30814cute1_E)
_ZN39_INTERNAL_c9fe3839_4_k_cu_c4f78b30_30814cute1_E:
	.zero		1
	.type		_ZN39_INTERNAL_c9fe3839_4_k_cu_c4f78b30_30814cuda3std3__45__cpo6cbeginE,@object
	.size		_ZN39_INTERNAL_c9fe3839_4_k_cu_c4f78b30_30814cuda3std3__45__cpo6cbeginE,(_ZN39_INTERNAL_c9fe3839_4_k_cu_c4f78b30_30814cuda3std3__48in_placeE - _ZN39_INTERNAL_c9fe3839_4_k_cu_c4f78b30_30814cuda3std3__45__cpo6cbeginE)
_ZN39_INTERNAL_c9fe3839_4_k_cu_c4f78b30_30814cuda3std3__45__cpo6cbeginE:
	.zero		1
	.type		_ZN39_INTERNAL_c9fe3839_4_k_cu_c4f78b30_30814cuda3std3__48in_placeE,@object
	.size		_ZN39_INTERNAL_c9fe3839_4_k_cu_c4f78b30_30814cuda3std3__48in_placeE,(_ZN39_INTERNAL_c9fe3839_4_k_cu_c4f78b30_30814cuda3std6ranges3__45__cpo9iter_moveE - _ZN39_INTERNAL_c9fe3839_4_k_cu_c4f78b30_30814cuda3std3__48in_placeE)
_ZN39_INTERNAL_c9fe3839_4_k_cu_c4f78b30_30814cuda3std3__48in_placeE:
	.zero		1
	.type		_ZN39_INTERNAL_c9fe3839_4_k_cu_c4f78b30_30814cuda3std6ranges3__45__cpo9iter_moveE,@object
	.size		_ZN39_INTERNAL_c9fe3839_4_k_cu_c4f78b30_30814cuda3std6ranges3__45__cpo9iter_moveE,(_ZN39_INTERNAL_c9fe3839_4_k_cu_c4f78b30_30814cuda3std3__45__cpo5beginE - _ZN39_INTERNAL_c9fe3839_4_k_cu_c4f78b30_30814cuda3std6ranges3__45__cpo9iter_moveE)
_ZN39_INTERNAL_c9fe3839_4_k_cu_c4f78b30_30814cuda3std6ranges3__45__cpo9iter_moveE:
	.zero		1
	.type		_ZN39_INTERNAL_c9fe3839_4_k_cu_c4f78b30_30814cuda3std3__45__cpo5beginE,@object
	.size		_ZN39_INTERNAL_c9fe3839_4_k_cu_c4f78b30_30814cuda3std3__45__cpo5beginE,(_ZN39_INTERNAL_c9fe3839_4_k_cu_c4f78b30_30814cuda3std3__441_GLOBAL__N__c9fe3839_4_k_cu_c4f78b30_30816ignoreE - _ZN39_INTERNAL_c9fe3839_4_k_cu_c4f78b30_30814cuda3std3__45__cpo5beginE)
_ZN39_INTERNAL_c9fe3839_4_k_cu_c4f78b30_30814cuda3std3__45__cpo5beginE:
	.zero		1
	.type		_ZN39_INTERNAL_c9fe3839_4_k_cu_c4f78b30_30814cuda3std3__441_GLOBAL__N__c9fe3839_4_k_cu_c4f78b30_30816ignoreE,@object
	.size		_ZN39_INTERNAL_c9fe3839_4_k_cu_c4f78b30_30814cuda3std3__441_GLOBAL__N__c9fe3839_4_k_cu_c4f78b30_30816ignoreE,(_ZN39_INTERNAL_c9fe3839_4_k_cu_c4f78b30_30814cute7productE - _ZN39_INTERNAL_c9fe3839_4_k_cu_c4f78b30_30814cuda3std3__441_GLOBAL__N__c9fe3839_4_k_cu_c4f78b30_30816ignoreE)
_ZN39_INTERNAL_c9fe3839_4_k_cu_c4f78b30_30814cuda3std3__441_GLOBAL__N__c9fe3839_4_k_cu_c4f78b30_30816ignoreE:
	.zero		1
	.type		_ZN39_INTERNAL_c9fe3839_4_k_cu_c4f78b30_30814cute7productE,@object
	.size		_ZN39_INTERNAL_c9fe3839_4_k_cu_c4f78b30_30814cute7productE,(_ZN39_INTERNAL_c9fe3839_4_k_cu_c4f78b30_30814cuda3std3__45__cpo3endE - _ZN39_INTERNAL_c9fe3839_4_k_cu_c4f78b30_30814cute7productE)
_ZN39_INTERNAL_c9fe3839_4_k_cu_c4f78b30_30814cute7productE:
	.zero		1
	.type		_ZN39_INTERNAL_c9fe3839_4_k_cu_c4f78b30_30814cuda3std3__45__cpo3endE,@object
	.size		_ZN39_INTERNAL_c9fe3839_4_k_cu_c4f78b30_30814cuda3std3__45__cpo3endE,(_ZN39_INTERNAL_c9fe3839_4_k_cu_c4f78b30_30814cuda3std3__419piecewise_constructE - _ZN39_INTERNAL_c9fe3839_4_k_cu_c4f78b30_30814cuda3std3__45__cpo3endE)
_ZN39_INTERNAL_c9fe3839_4_k_cu_c4f78b30_30814cuda3std3__45__cpo3endE:
	.zero		1
	.type		_ZN39_INTERNAL_c9fe3839_4_k_cu_c4f78b30_30814cuda3std3__419piecewise_constructE,@object
	.size		_ZN39_INTERNAL_c9fe3839_4_k_cu_c4f78b30_30814cuda3std3__419piecewise_constructE,(_ZN39_INTERNAL_c9fe3839_4_k_cu_c4f78b30_30814cuda3std3__45__cpo4cendE - _ZN39_INTERNAL_c9fe3839_4_k_cu_c4f78b30_30814cuda3std3__419piecewise_constructE)
_ZN39_INTERNAL_c9fe3839_4_k_cu_c4f78b30_30814cuda3std3__419piecewise_constructE:
	.zero		1
	.type		_ZN39_INTERNAL_c9fe3839_4_k_cu_c4f78b30_30814cuda3std3__45__cpo4cendE,@object
	.size		_ZN39_INTERNAL_c9fe3839_4_k_cu_c4f78b30_30814cuda3std3__45__cpo4cendE,(_ZN39_INTERNAL_c9fe3839_4_k_cu_c4f78b30_30814cuda3std6ranges3__45__cpo4swapE - _ZN39_INTERNAL_c9fe3839_4_k_cu_c4f78b30_30814cuda3std3__45__cpo4cendE)
_ZN39_INTERNAL_c9fe3839_4_k_cu_c4f78b30_30814cuda3std3__45__cpo4cendE:
	.zero		1
	.type		_ZN39_INTERNAL_c9fe3839_4_k_cu_c4f78b30_30814cuda3std6ranges3__45__cpo4swapE,@object
	.size		_ZN39_INTERNAL_c9fe3839_4_k_cu_c4f78b30_30814cuda3std6ranges3__45__cpo4swapE,(.L_7 - _ZN39_INTERNAL_c9fe3839_4_k_cu_c4f78b30_30814cuda3std6ranges3__45__cpo4swapE)
_ZN39_INTERNAL_c9fe3839_4_k_cu_c4f78b30_30814cuda3std6ranges3__45__cpo4swapE:
	.zero		1
.L_7:


//--------------------- .nv.constant0._ZN7cutlass13device_kernelINS_4gemm6kernel13GemmUniversalIN4cute5tupleIJiiiiEEENS1_10collective13CollectiveMmaINS1_37MainloopSm90TmaGmmaWarpSpecializedFP8ILi4ENS5_IJNS4_1CILi1EEENSA_ILi2EEESB_EEENS1_32KernelTmaWarpSpecializedPingpongEEENS5_IJNSA_ILi64EEESG_SG_EEENS_12float_e4m3_tENS5_IJlSB_lEEESI_SJ_NS4_8TiledMMAINS4_8MMA_AtomIJNS4_4SM904GMMA30MMA_64x64x32_F32E4M3E4M3_SS_TNILNSN_7ScaleInE1ELSP_1EEEEEENS4_6LayoutINS5_IJSB_SB_SB_EEENS5_IJNSA_ILi0EEESU_SU_EEEEENS5_IJNS4_10UnderscoreESX_SX_EEEEENS4_23SM90_TMA_LOAD_MULTICASTENS4_14ComposedLayoutINS4_7SwizzleILi2ELi4ELi3EEENS4_18smem_ptr_flag_bitsILi8EEENSS_INS5_IJNSA_ILi8EEESG_EEENS5_IJSG_SB_EEEEEEEvNS4_8identityENS4_13SM90_TMA_LOADES1A_vS1B_EENS_8epilogue10collective6detail29Sm90TmaWarpSpecializedAdapterINS1F_15DefaultEpilogueISI_SJ_SJ_NS1E_6thread17LinearCombinationISI_Li1EffLNS1J_9ScaleType4KindE0ELNS_15FloatRoundStyleE2ESI_EENS1_15EpilogueDefaultEEEEEvvEEEEvNT_6ParamsE --------------------------
	.section	.nv.constant0._ZN7cutlass13device_kernelINS_4gemm6kernel13GemmUniversalIN4cute5tupleIJiiiiEEENS1_10collective13CollectiveMmaINS1_37MainloopSm90TmaGmmaWarpSpecializedFP8ILi4ENS5_IJNS4_1CILi1EEENSA_ILi2EEESB_EEENS1_32KernelTmaWarpSpecializedPingpongEEENS5_IJNSA_ILi64EEESG_SG_EEENS_12float_e4m3_tENS5_IJlSB_lEEESI_SJ_NS4_8TiledMMAINS4_8MMA_AtomIJNS4_4SM904GMMA30MMA_64x64x32_F32E4M3E4M3_SS_TNILNSN_7ScaleInE1ELSP_1EEEEEENS4_6LayoutINS5_IJSB_SB_SB_EEENS5_IJNSA_ILi0EEESU_SU_EEEEENS5_IJNS4_10UnderscoreESX_SX_EEEEENS4_23SM90_TMA_LOAD_MULTICASTENS4_14ComposedLayoutINS4_7SwizzleILi2ELi4ELi3EEENS4_18smem_ptr_flag_bitsILi8EEENSS_INS5_IJNSA_ILi8EEESG_EEENS5_IJSG_SB_EEEEEEEvNS4_8identityENS4_13SM90_TMA_LOADES1A_vS1B_EENS_8epilogue10collective6detail29Sm90TmaWarpSpecializedAdapterINS1F_15DefaultEpilogueISI_SJ_SJ_NS1E_6thread17LinearCombinationISI_Li1EffLNS1J_9ScaleType4KindE0ELNS_15FloatRoundStyleE2ESI_EENS1_15EpilogueDefaultEEEEEvvEEEEvNT_6ParamsE,"a",@progbits
	.sectionflags	@""
	.align	4
.nv.constant0._ZN7cutlass13device_kernelINS_4gemm6kernel13GemmUniversalIN4cute5tupleIJiiiiEEENS1_10collective13CollectiveMmaINS1_37MainloopSm90TmaGmmaWarpSpecializedFP8ILi4ENS5_IJNS4_1CILi1EEENSA_ILi2EEESB_EEENS1_32KernelTmaWarpSpecializedPingpongEEENS5_IJNSA_ILi64EEESG_SG_EEENS_12float_e4m3_tENS5_IJlSB_lEEESI_SJ_NS4_8TiledMMAINS4_8MMA_AtomIJNS4_4SM904GMMA30MMA_64x64x32_F32E4M3E4M3_SS_TNILNSN_7ScaleInE1ELSP_1EEEEEENS4_6LayoutINS5_IJSB_SB_SB_EEENS5_IJNSA_ILi0EEESU_SU_EEEEENS5_IJNS4_10UnderscoreESX_SX_EEEEENS4_23SM90_TMA_LOAD_MULTICASTENS4_14ComposedLayoutINS4_7SwizzleILi2ELi4ELi3EEENS4_18smem_ptr_flag_bitsILi8EEENSS_INS5_IJNSA_ILi8EEESG_EEENS5_IJSG_SB_EEEEEEEvNS4_8identityENS4_13SM90_TMA_LOADES1A_vS1B_EENS_8epilogue10collective6detail29Sm90TmaWarpSpecializedAdapterINS1F_15DefaultEpilogueISI_SJ_SJ_NS1E_6thread17LinearCombinationISI_Li1EffLNS1J_9ScaleType4KindE0ELNS_15FloatRoundStyleE2ESI_EENS1_15EpilogueDefaultEEEEEvvEEEEvNT_6ParamsE:
	.zero		1664


//--------------------- SYMBOLS --------------------------

	.type		.nv.reservedSmem.offset0,@object
	.size		.nv.reservedSmem.offset0,0x4
